# CuTe-DSL kernel — source=cudnn_frontend_dsl family=gemm_swiglu_bs
# config = {"ab_dtype": "Float4E2M1FN", "sf_vec": 32, "vector_f32": false, "mma_mn": [256, 256], "cluster_mn": [2, 1]}


// ===== COMPILED SASS (sm_100a) =====

	.target	sm_100a

	.elftype	@"ET_EXEC"


//--------------------- .note.nv.tkinfo           --------------------------
	.section	.note.nv.tkinfo,"",@"SHT_NOTE"
	.sectionflags	@"SHF_NOTE_NV_TKINFO"
	.tkinfo
        /*0018*/ 	.word	0x00000081
        /*0030*/ 	.string	""
        /*0030*/ 	.string	"ptxas"
        /*0030*/ 	.string	"Cuda compilation tools, release 12.9, V12.9.83"
        /*0030*/ 	.string	"Build system must define TOOLS_VERSION_EXTENDED"
        /*0030*/ 	.string	"-O 3 -arch sm_100a "



//--------------------- .note.nv.cuver            --------------------------
	.section	.note.nv.cuver,"",@"SHT_NOTE"
	.sectionflags	@"SHF_NOTE_NV_CUVER"
        /*0018*/ 	.short	0x0001
        /*001a*/ 	.short	0x0064
        /*001c*/ 	.short	0x0001
        /*001e*/ 	.short	0x0000
        /*0020*/ 	.short	0x0001
        /*0022*/ 	.short	0x0000


//--------------------- .nv.info                  --------------------------
	.section	.nv.info,"",@"SHT_CUDA_INFO"
	.align	4


	//----- nvinfo : EIATTR_REGCOUNT
	.align		4
        /*0000*/ 	.byte	0x04, 0x2f
        /*0002*/ 	.short	(.L_6 - .L_5)
	.align		4
.L_5:
        /*0004*/ 	.word	index@(kernel_cutlass_kernel_cudnngemm_swigludense_blockscaled_gemm_persistent_swiglu_interleaved_quantSm100BlockScaledPersistentDenseGemmKernel_object_at__TiledMMA_ThrLayoutVMNK21111000_Permuta_0)
        /*0008*/ 	.word	0x00000060


	//----- nvinfo : EIATTR_FRAME_SIZE
	.align		4
.L_6:
        /*000c*/ 	.byte	0x04, 0x11
        /*000e*/ 	.short	(.L_8 - .L_7)
	.align		4
.L_7:
        /*0010*/ 	.word	index@($__internal_2_$__cuda_sm10x_tcgen05_guardrail_trap_unallocated_columns_being_dealloced)
        /*0014*/ 	.word	0x00000000


	//----- nvinfo : EIATTR_FRAME_SIZE
	.align		4
.L_8:
        /*0018*/ 	.byte	0x04, 0x11
        /*001a*/ 	.short	(.L_10 - .L_9)
	.align		4
.L_9:
        /*001c*/ 	.word	index@($__internal_1_$__cuda_sm10x_tcgen05_guardrail_trap_phase_invalid_during_alloc)
        /*0020*/ 	.word	0x00000000


	//----- nvinfo : EIATTR_FRAME_SIZE
	.align		4
.L_10:
        /*0024*/ 	.byte	0x04, 0x11
        /*0026*/ 	.short	(.L_12 - .L_11)
	.align		4
.L_11:
        /*0028*/ 	.word	index@($__internal_0_$__cuda_sm10x_tcgen05_guardrail_trap_col_being_dealloced_not_returned_by_alloc)
        /*002c*/ 	.word	0x00000000


	//----- nvinfo : EIATTR_FRAME_SIZE
	.align		4
.L_12:
        /*0030*/ 	.byte	0x04, 0x11
        /*0032*/ 	.short	(.L_14 - .L_13)
	.align		4
.L_13:
        /*0034*/ 	.word	index@(kernel_cutlass_kernel_cudnngemm_swigludense_blockscaled_gemm_persistent_swiglu_interleaved_quantSm100BlockScaledPersistentDenseGemmKernel_object_at__TiledMMA_ThrLayoutVMNK21111000_Permuta_0)
        /*0038*/ 	.word	0x00000000


	//----- nvinfo : EIATTR_MIN_STACK_SIZE
	.align		4
.L_14:
        /*003c*/ 	.byte	0x04, 0x12
        /*003e*/ 	.short	(.L_16 - .L_15)
	.align		4
.L_15:
        /*0040*/ 	.word	index@(kernel_cutlass_kernel_cudnngemm_swigludense_blockscaled_gemm_persistent_swiglu_interleaved_quantSm100BlockScaledPersistentDenseGemmKernel_object_at__TiledMMA_ThrLayoutVMNK21111000_Permuta_0)
        /*0044*/ 	.word	0x00000000
.L_16:


//--------------------- .nv.info.kernel_cutlass_kernel_cudnngemm_swigludense_blockscaled_gemm_persistent_swiglu_interleaved_quantSm100BlockScaledPersistentDenseGemmKernel_object_at__TiledMMA_ThrLayoutVMNK21111000_Permuta_0 --------------------------
	.section	.nv.info.kernel_cutlass_kernel_cudnngemm_swigludense_blockscaled_gemm_persistent_swiglu_interleaved_quantSm100BlockScaledPersistentDenseGemmKernel_object_at__TiledMMA_ThrLayoutVMNK21111000_Permuta_0,"",@"SHT_CUDA_INFO"
	.sectionflags	@""
	.align	4


	//----- nvinfo : EIATTR_CUDA_API_VERSION
	.align		4
        /*0000*/ 	.byte	0x04, 0x37
        /*0002*/ 	.short	(.L_18 - .L_17)
.L_17:
        /*0004*/ 	.word	0x00000081


	//----- nvinfo : EIATTR_KPARAM_INFO
	.align		4
.L_18:
        /*0008*/ 	.byte	0x04, 0x17
        /*000a*/ 	.short	(.L_20 - .L_19)
.L_19:
        /*000c*/ 	.word	0x00000000
        /*0010*/ 	.short	0x000b
        /*0012*/ 	.short	0x0364
        /*0014*/ 	.byte	0x00, 0xf0, 0x11, 0x00


	//----- nvinfo : EIATTR_KPARAM_INFO
	.align		4
.L_20:
        /*0018*/ 	.byte	0x04, 0x17
        /*001a*/ 	.short	(.L_22 - .L_21)
.L_21:
        /*001c*/ 	.word	0x00000000
        /*0020*/ 	.short	0x000a
        /*0022*/ 	.short	0x0358
        /*0024*/ 	.byte	0x00, 0xf0, 0x31, 0x00


	//----- nvinfo : EIATTR_KPARAM_INFO
	.align		4
.L_22:
        /*0028*/ 	.byte	0x04, 0x17
        /*002a*/ 	.short	(.L_24 - .L_23)
.L_23:
        /*002c*/ 	.word	0x00000000
        /*0030*/ 	.short	0x0009
        /*0032*/ 	.short	0x034c
        /*0034*/ 	.byte	0x00, 0xf0, 0x31, 0x00


	//----- nvinfo : EIATTR_KPARAM_INFO
	.align		4
.L_24:
        /*0038*/ 	.byte	0x04, 0x17
        /*003a*/ 	.short	(.L_26 - .L_25)
.L_25:
        /*003c*/ 	.word	0x00000000
        /*0040*/ 	.short	0x0008
        /*0042*/ 	.short	0x0340
        /*0044*/ 	.byte	0x00, 0xf0, 0x31, 0x00


	//----- nvinfo : EIATTR_KPARAM_INFO
	.align		4
.L_26:
        /*0048*/ 	.byte	0x04, 0x17
        /*004a*/ 	.short	(.L_28 - .L_27)
.L_27:
        /*004c*/ 	.word	0x00000000
        /*0050*/ 	.short	0x0007
        /*0052*/ 	.short	0x02c0
        /*0054*/ 	.byte	0x00, 0xf0, 0x01, 0x02


	//----- nvinfo : EIATTR_KPARAM_INFO
	.align		4
.L_28:
        /*0058*/ 	.byte	0x04, 0x17
        /*005a*/ 	.short	(.L_30 - .L_29)
.L_29:
        /*005c*/ 	.word	0x00000000
        /*0060*/ 	.short	0x0006
        /*0062*/ 	.short	0x0240
        /*0064*/ 	.byte	0x00, 0xf0, 0x01, 0x02


	//----- nvinfo : EIATTR_KPARAM_INFO
	.align		4
.L_30:
        /*0068*/ 	.byte	0x04, 0x17
        /*006a*/ 	.short	(.L_32 - .L_31)
.L_31:
        /*006c*/ 	.word	0x00000000
        /*0070*/ 	.short	0x0005
        /*0072*/ 	.short	0x01c0
        /*0074*/ 	.byte	0x00, 0xf0, 0x01, 0x02


	//----- nvinfo : EIATTR_KPARAM_INFO
	.align		4
.L_32:
        /*0078*/ 	.byte	0x04, 0x17
        /*007a*/ 	.short	(.L_34 - .L_33)
.L_33:
        /*007c*/ 	.word	0x00000000
        /*0080*/ 	.short	0x0004
        /*0082*/ 	.short	0x0140
        /*0084*/ 	.byte	0x00, 0xf0, 0x01, 0x02


	//----- nvinfo : EIATTR_KPARAM_INFO
	.align		4
.L_34:
        /*0088*/ 	.byte	0x04, 0x17
        /*008a*/ 	.short	(.L_36 - .L_35)
.L_35:
        /*008c*/ 	.word	0x00000000
        /*0090*/ 	.short	0x0003
        /*0092*/ 	.short	0x00c0
        /*0094*/ 	.byte	0x00, 0xf0, 0x01, 0x02


	//----- nvinfo : EIATTR_KPARAM_INFO
	.align		4
.L_36:
        /*0098*/ 	.byte	0x04, 0x17
        /*009a*/ 	.short	(.L_38 - .L_37)
.L_37:
        /*009c*/ 	.word	0x00000000
        /*00a0*/ 	.short	0x0002
        /*00a2*/ 	.short	0x0040
        /*00a4*/ 	.byte	0x00, 0xf0, 0x01, 0x02


	//----- nvinfo : EIATTR_KPARAM_INFO
	.align		4
.L_38:
        /*00a8*/ 	.byte	0x04, 0x17
        /*00aa*/ 	.short	(.L_40 - .L_39)
.L_39:
        /*00ac*/ 	.word	0x00000000
        /*00b0*/ 	.short	0x0001
        /*00b2*/ 	.short	0x000c
        /*00b4*/ 	.byte	0x00, 0xf0, 0x31, 0x00


	//----- nvinfo : EIATTR_KPARAM_INFO
	.align		4
.L_40:
        /*00b8*/ 	.byte	0x04, 0x17
        /*00ba*/ 	.short	(.L_42 - .L_41)
.L_41:
        /*00bc*/ 	.word	0x00000000
        /*00c0*/ 	.short	0x0000
        /*00c2*/ 	.short	0x0000
        /*00c4*/ 	.byte	0x00, 0xf0, 0x31, 0x00


	//----- nvinfo : EIATTR_AT_ENTRY_FRAGMENTS
	.align		4
.L_42:
        /*00c8*/ 	.byte	0x04, 0x4f
        /*00ca*/ 	.short	(.L_44 - .L_43)


	//   ....[0]....
.L_43:
        /*00cc*/ 	.word	0x00000004


	//   ....[1]....
        /*00d0*/ 	.word	0x00000005


	//----- nvinfo : EIATTR_RESERVED_SMEM_USED
	.align		4
.L_44:
        /*00d4*/ 	.byte	0x01, 0x41
	.zero		2


	//----- nvinfo : EIATTR_SPARSE_MMA_MASK
	.align		4
        /*00d8*/ 	.byte	0x03, 0x50
        /*00da*/ 	.short	0x0000


	//----- nvinfo : EIATTR_TCGEN05_2CTA_USED
	.align		4
        /*00dc*/ 	.byte	0x01, 0x52
	.zero		2


	//----- nvinfo : EIATTR_MAXREG_COUNT
	.align		4
        /*00e0*/ 	.byte	0x03, 0x1b
        /*00e2*/ 	.short	0x00ff


	//----- nvinfo : EIATTR_NUM_BARRIERS
	.align		4
        /*00e4*/ 	.byte	0x02, 0x4c
        /*00e6*/ 	.byte	0x03
	.zero		1


	//----- nvinfo : EIATTR_INT_WARP_WIDE_INSTR_OFFSETS
	.align		4
        /*00e8*/ 	.byte	0x04, 0x31
        /*00ea*/ 	.short	(.L_46 - .L_45)


	//   ....[0]....
.L_45:
        /*00ec*/ 	.word	0x00004860


	//   ....[1]....
        /*00f0*/ 	.word	0x000048a0


	//----- nvinfo : EIATTR_COOP_GROUP_MASK_REGIDS
	.align		4
.L_46:
        /*00f4*/ 	.byte	0x04, 0x29
        /*00f6*/ 	.short	(.L_48 - .L_47)


	//   ....[0]....
.L_47:
        /*00f8*/ 	.word	0xffffffff


	//   ....[1]....
        /*00fc*/ 	.word	0xffffffff


	//   ....[2]....
        /*0100*/ 	.word	0xffffffff


	//   ....[3]....
        /*0104*/ 	.word	0xffffffff


	//   ....[4]....
        /*0108*/ 	.word	0xffffffff


	//----- nvinfo : EIATTR_COOP_GROUP_INSTR_OFFSETS
	.align		4
.L_48:
        /*010c*/ 	.byte	0x04, 0x28
        /*010e*/ 	.short	(.L_50 - .L_49)


	//   ....[0]....
.L_49:
        /*0110*/ 	.word	0x00000510


	//   ....[1]....
        /*0114*/ 	.word	0x00001f00


	//   ....[2]....
        /*0118*/ 	.word	0x00002510


	//   ....[3]....
        /*011c*/ 	.word	0x00004700


	//   ....[4]....
        /*0120*/ 	.word	0x00004950


	//----- nvinfo : EIATTR_VRC_CTA_INIT_COUNT
	.align		4
.L_50:
        /*0124*/ 	.byte	0x02, 0x4a
        /*0126*/ 	.byte	0x80
	.zero		1


	//----- nvinfo : EIATTR_MBARRIER_INSTR_OFFSETS
	.align		4
        /*0128*/ 	.byte	0x04, 0x39
        /*012a*/ 	.short	(.L_52 - .L_51)


	//   ....[0]....
.L_51:
        /*012c*/ 	.word	0x00000380
        /*0130*/ 	.word	0x000000ff
        /*0134*/ 	.word	0x00000000
        /*0138*/ 	.short	0x0100
        /*013a*/ 	.byte	0x07
	.zero		1


	//   ....[1]....
        /*013c*/ 	.word	0x00000390
        /*0140*/ 	.word	0x000000ff
        /*0144*/ 	.word	0x00000008
        /*0148*/ 	.short	0x0100
        /*014a*/ 	.byte	0x07
	.zero		1


	//   ....[2]....
        /*014c*/ 	.word	0x000003a0
        /*0150*/ 	.word	0x000000ff
        /*0154*/ 	.word	0x00000010
        /*0158*/ 	.short	0x0100
        /*015a*/ 	.byte	0x07
	.zero		1


	//   ....[3]....
        /*015c*/ 	.word	0x000003b0
        /*0160*/ 	.word	0x000000ff
        /*0164*/ 	.word	0x00000018
        /*0168*/ 	.short	0x0100
        /*016a*/ 	.byte	0x07
	.zero		1


	//   ....[4]....
        /*016c*/ 	.word	0x000003c0
        /*0170*/ 	.word	0x000000ff
        /*0174*/ 	.word	0x00000020
        /*0178*/ 	.short	0x0100
        /*017a*/ 	.byte	0x07
	.zero		1


	//   ....[5]....
        /*017c*/ 	.word	0x000003d0
        /*0180*/ 	.word	0x000000ff
        /*0184*/ 	.word	0x00000028
        /*0188*/ 	.short	0x0100
        /*018a*/ 	.byte	0x07
	.zero		1


	//   ....[6]....
        /*018c*/ 	.word	0x000003e0
        /*0190*/ 	.word	0x000000ff
        /*0194*/ 	.word	0x00000030
        /*0198*/ 	.short	0x0100
        /*019a*/ 	.byte	0x06
	.zero		1


	//   ....[7]....
        /*019c*/ 	.word	0x000003f0
        /*01a0*/ 	.word	0x000000ff
        /*01a4*/ 	.word	0x00000038
        /*01a8*/ 	.short	0x0100
        /*01aa*/ 	.byte	0x06
	.zero		1


	//   ....[8]....
        /*01ac*/ 	.word	0x000004a0
        /*01b0*/ 	.word	0x000000ff
        /*01b4*/ 	.word	0x00000040
        /*01b8*/ 	.short	0x0100
        /*01ba*/ 	.byte	0x05
	.zero		1


	//   ....[9]....
        /*01bc*/ 	.word	0x00000930
        /*01c0*/ 	.word	0x000000ff
        /*01c4*/ 	.word	0x00000018
        /*01c8*/ 	.short	0x010a
        /*01ca*/ 	.byte	0x06
	.zero		1


	//   ....[10]....
        /*01cc*/ 	.word	0x00000ae0
        /*01d0*/ 	.word	0x000000ff
        /*01d4*/ 	.word	0x00000018
        /*01d8*/ 	.short	0x010a
        /*01da*/ 	.byte	0x19
	.zero		1


	//   ....[11]....
        /*01dc*/ 	.word	0x00000d70
        /*01e0*/ 	.word	0x000000ff
        /*01e4*/ 	.word	0x00000018
        /*01e8*/ 	.short	0x010a
        /*01ea*/ 	.byte	0x22
	.zero		1


	//   ....[12]....
        /*01ec*/ 	.word	0x00001040
        /*01f0*/ 	.word	0x000000ff
        /*01f4*/ 	.word	0x00000018
        /*01f8*/ 	.short	0x010a
        /*01fa*/ 	.byte	0x04
	.zero		1


	//   ....[13]....
        /*01fc*/ 	.word	0x00001640
        /*0200*/ 	.word	0x000000ff
        /*0204*/ 	.word	0x00000000
        /*0208*/ 	.short	0x010a
        /*020a*/ 	.byte	0x11
	.zero		1


	//   ....[14]....
        /*020c*/ 	.word	0x00001650
        /*0210*/ 	.word	0x000000ff
        /*0214*/ 	.word	0x00000038
        /*0218*/ 	.short	0x010a
        /*021a*/ 	.byte	0x0c
	.zero		1


	//   ....[15]....
        /*021c*/ 	.word	0x000018a0
        /*0220*/ 	.word	0x000000ff
        /*0224*/ 	.word	0x00000000
        /*0228*/ 	.short	0x010a
        /*022a*/ 	.byte	0x11
	.zero		1


	//   ....[16]....
        /*022c*/ 	.word	0x00001aa0
        /*0230*/ 	.word	0x000000ff
        /*0234*/ 	.word	0x00000000
        /*0238*/ 	.short	0x010a
        /*023a*/ 	.byte	0x11
	.zero		1


	//   ....[17]....
        /*023c*/ 	.word	0x00001ba0
        /*0240*/ 	.word	0x00000005
        /*0244*/ 	.word	0x00000038
        /*0248*/ 	.short	0x010a
        /*024a*/ 	.byte	0xff
	.zero		1


	//   ....[18]....
        /*024c*/ 	.word	0x00001be0
        /*0250*/ 	.word	0x00000005
        /*0254*/ 	.word	0x00000038
        /*0258*/ 	.short	0x010a
        /*025a*/ 	.byte	0xff
	.zero		1


	//   ....[19]....
        /*025c*/ 	.word	0x00001cd0
        /*0260*/ 	.word	0x000000ff
        /*0264*/ 	.word	0x00000040
        /*0268*/ 	.short	0x0100
        /*026a*/ 	.byte	0x05
	.zero		1


	//   ....[20]....
        /*026c*/ 	.word	0x00001dc0
        /*0270*/ 	.word	0x000000ff
        /*0274*/ 	.word	0x00000040
        /*0278*/ 	.short	0x0100
        /*027a*/ 	.byte	0x05
	.zero		1


	//   ....[21]....
        /*027c*/ 	.word	0x00001eb0
        /*0280*/ 	.word	0x000000ff
        /*0284*/ 	.word	0x00000040
        /*0288*/ 	.short	0x0100
        /*028a*/ 	.byte	0x05
	.zero		1


	//   ....[22]....
        /*028c*/ 	.word	0x00002180
        /*0290*/ 	.word	0x00000003
        /*0294*/ 	.word	0x00000000
        /*0298*/ 	.short	0x010a
        /*029a*/ 	.byte	0xff
	.zero		1


	//   ....[23]....
        /*029c*/ 	.word	0x000021a0
        /*02a0*/ 	.word	0x00000003
        /*02a4*/ 	.word	0x00000000
        /*02a8*/ 	.short	0x010a
        /*02aa*/ 	.byte	0xff
	.zero		1


	//   ....[24]....
        /*02ac*/ 	.word	0x00002380
        /*02b0*/ 	.word	0x00000003
        /*02b4*/ 	.word	0x00000000
        /*02b8*/ 	.short	0x010a
        /*02ba*/ 	.byte	0xff
	.zero		1


	//   ....[25]....
        /*02bc*/ 	.word	0x000023a0
        /*02c0*/ 	.word	0x00000003
        /*02c4*/ 	.word	0x00000000
        /*02c8*/ 	.short	0x010a
        /*02ca*/ 	.byte	0xff
	.zero		1


	//   ....[26]....
        /*02cc*/ 	.word	0x00002490
        /*02d0*/ 	.word	0x00000003
        /*02d4*/ 	.word	0x00000000
        /*02d8*/ 	.short	0x0101
        /*02da*/ 	.byte	0xff
	.zero		1


	//   ....[27]....
        /*02dc*/ 	.word	0x00002900
        /*02e0*/ 	.word	0x000000ff
        /*02e4*/ 	.word	0x00000030
        /*02e8*/ 	.short	0x010a
        /*02ea*/ 	.byte	0x07
	.zero		1


	//   ....[28]....
        /*02ec*/ 	.word	0x00004460
        /*02f0*/ 	.word	0x000000ff
        /*02f4*/ 	.word	0x00000000
        /*02f8*/ 	.short	0x0101
        /*02fa*/ 	.byte	0x11
	.zero		1


	//   ....[29]....
        /*02fc*/ 	.word	0x000046d0
        /*0300*/ 	.word	0x000000ff
        /*0304*/ 	.word	0x00000000
        /*0308*/ 	.short	0x0101
        /*030a*/ 	.byte	0x04
	.zero		1


	//   ....[30]....
        /*030c*/ 	.word	0x000046e0
        /*0310*/ 	.word	0x000000ff
        /*0314*/ 	.word	0x00000040
        /*0318*/ 	.short	0x010a
        /*031a*/ 	.byte	0x0c
	.zero		1


	//   ....[31]....
        /*031c*/ 	.word	0x00004a30
        /*0320*/ 	.word	0x000000ff
        /*0324*/ 	.word	0x00000040
        /*0328*/ 	.short	0x0100
        /*032a*/ 	.byte	0x05
	.zero		1


	//   ....[32]....
        /*032c*/ 	.word	0x00004aa0
        /*0330*/ 	.word	0x00000000
        /*0334*/ 	.word	0x00000018
        /*0338*/ 	.short	0x010a
        /*033a*/ 	.byte	0xff
	.zero		1


	//   ....[33]....
        /*033c*/ 	.word	0x00004b20
        /*0340*/ 	.word	0x00000000
        /*0344*/ 	.word	0x00000018
        /*0348*/ 	.short	0x010a
        /*034a*/ 	.byte	0xff
	.zero		1


	//   ....[34]....
        /*034c*/ 	.word	0x00004ba0
        /*0350*/ 	.word	0x00000000
        /*0354*/ 	.word	0x00000038
        /*0358*/ 	.short	0x010a
        /*035a*/ 	.byte	0xff
	.zero		1


	//   ....[35]....
        /*035c*/ 	.word	0x00004c20
        /*0360*/ 	.word	0x00000000
        /*0364*/ 	.word	0x00000000
        /*0368*/ 	.short	0x010a
        /*036a*/ 	.byte	0xff
	.zero		1


	//   ....[36]....
        /*036c*/ 	.word	0x00004c80
        /*0370*/ 	.word	0x00000003
        /*0374*/ 	.word	0x00000000
        /*0378*/ 	.short	0x010a
        /*037a*/ 	.byte	0xff
	.zero		1


	//   ....[37]....
        /*037c*/ 	.word	0x00004ce0
        /*0380*/ 	.word	0x00000003
        /*0384*/ 	.word	0x00000000
        /*0388*/ 	.short	0x010a
        /*038a*/ 	.byte	0xff
	.zero		1


	//   ....[38]....
        /*038c*/ 	.word	0x00004d50
        /*0390*/ 	.word	0x00000000
        /*0394*/ 	.word	0x00000030
        /*0398*/ 	.short	0x010a
        /*039a*/ 	.byte	0xff
	.zero		1


	//   ....[39]....
        /*039c*/ 	.word	0x00004db0
        /*03a0*/ 	.word	0x00000002
        /*03a4*/ 	.word	0x00000040
        /*03a8*/ 	.short	0x010a
        /*03aa*/ 	.byte	0xff
	.zero		1


	//----- nvinfo : EIATTR_NUM_MBARRIERS
	.align		4
.L_52:
        /*03ac*/ 	.byte	0x03, 0x38
        /*03ae*/ 	.short	0x000d


	//----- nvinfo : EIATTR_EXIT_INSTR_OFFSETS
	.align		4
        /*03b0*/ 	.byte	0x04, 0x1c
        /*03b2*/ 	.short	(.L_54 - .L_53)


	//   ....[0]....
.L_53:
        /*03b4*/ 	.word	0x00004a60


	//----- nvinfo : EIATTR_REQNTID
	.align		4
.L_54:
        /*03b8*/ 	.byte	0x04, 0x10
        /*03ba*/ 	.short	(.L_56 - .L_55)
.L_55:
        /*03bc*/ 	.word	0x000000c0
        /*03c0*/ 	.word	0x00000001
        /*03c4*/ 	.word	0x00000001


	//----- nvinfo : EIATTR_CRS_STACK_SIZE
	.align		4
.L_56:
        /*03c8*/ 	.byte	0x04, 0x1e
        /*03ca*/ 	.short	(.L_58 - .L_57)
.L_57:
        /*03cc*/ 	.word	0x00000000


	//----- nvinfo : EIATTR_CBANK_PARAM_SIZE
	.align		4
.L_58:
        /*03d0*/ 	.byte	0x03, 0x19
        /*03d2*/ 	.short	0x0368


	//----- nvinfo : EIATTR_PARAM_CBANK
	.align		4
        /*03d4*/ 	.byte	0x04, 0x0a
        /*03d6*/ 	.short	(.L_60 - .L_59)
	.align		4
.L_59:
        /*03d8*/ 	.word	index@(.nv.constant0.kernel_cutlass_kernel_cudnngemm_swigludense_blockscaled_gemm_persistent_swiglu_interleaved_quantSm100BlockScaledPersistentDenseGemmKernel_object_at__TiledMMA_ThrLayoutVMNK21111000_Permuta_0)
        /*03dc*/ 	.short	0x0380
        /*03de*/ 	.short	0x0368


	//----- nvinfo : EIATTR_SW_WAR
	.align		4
.L_60:
        /*03e0*/ 	.byte	0x04, 0x36
        /*03e2*/ 	.short	(.L_62 - .L_61)
.L_61:
        /*03e4*/ 	.word	0x00000008
.L_62:


//--------------------- .nv.compat                --------------------------
	.section	.nv.compat,"",@"SHT_CUDA_COMPAT_INFO"
	.align	4
        /*0000*/ 	.byte	0x02, 0x02, 0x02, 0x00, 0x02, 0x05, 0x05, 0x00, 0x02, 0x03, 0x01, 0x00, 0x02, 0x06, 0x01, 0x00


//--------------------- .nv.callgraph             --------------------------
	.section	.nv.callgraph,"",@"SHT_CUDA_CALLGRAPH"
	.align	4
	.sectionentsize	8
	.align		4
        /*0000*/ 	.word	0x00000000
	.align		4
        /*0004*/ 	.word	0xffffffff
	.align		4
        /*0008*/ 	.word	0x00000000
	.align		4
        /*000c*/ 	.word	0xfffffffe
	.align		4
        /*0010*/ 	.word	0x00000000
	.align		4
        /*0014*/ 	.word	0xfffffffd
	.align		4
        /*0018*/ 	.word	0x00000000
	.align		4
        /*001c*/ 	.word	0xfffffffc


//--------------------- .text.kernel_cutlass_kernel_cudnngemm_swigludense_blockscaled_gemm_persistent_swiglu_interleaved_quantSm100BlockScaledPersistentDenseGemmKernel_object_at__TiledMMA_ThrLayoutVMNK21111000_Permuta_0 --------------------------
	.section	.text.kernel_cutlass_kernel_cudnngemm_swigludense_blockscaled_gemm_persistent_swiglu_interleaved_quantSm100BlockScaledPersistentDenseGemmKernel_object_at__TiledMMA_ThrLayoutVMNK21111000_Permuta_0,"ax",@progbits
	.align	128
        .global         kernel_cutlass_kernel_cudnngemm_swigludense_blockscaled_gemm_persistent_swiglu_interleaved_quantSm100BlockScaledPersistentDenseGemmKernel_object_at__TiledMMA_ThrLayoutVMNK21111000_Permuta_0
        .type           kernel_cutlass_kernel_cudnngemm_swigludense_blockscaled_gemm_persistent_swiglu_interleaved_quantSm100BlockScaledPersistentDenseGemmKernel_object_at__TiledMMA_ThrLayoutVMNK21111000_Permuta_0,@function
        .size           kernel_cutlass_kernel_cudnngemm_swigludense_blockscaled_gemm_persistent_swiglu_interleaved_quantSm100BlockScaledPersistentDenseGemmKernel_object_at__TiledMMA_ThrLayoutVMNK21111000_Permuta_0,(.L_x_68 - kernel_cutlass_kernel_cudnngemm_swigludense_blockscaled_gemm_persistent_swiglu_interleaved_quantSm100BlockScaledPersistentDenseGemmKernel_object_at__TiledMMA_ThrLayoutVMNK21111000_Permuta_0)
        .other          kernel_cutlass_kernel_cudnngemm_swigludense_blockscaled_gemm_persistent_swiglu_interleaved_quantSm100BlockScaledPersistentDenseGemmKernel_object_at__TiledMMA_ThrLayoutVMNK21111000_Permuta_0,@"STO_CUDA_ENTRY STV_DEFAULT"
kernel_cutlass_kernel_cudnngemm_swigludense_blockscaled_gemm_persistent_swiglu_interleaved_quantSm100BlockScaledPersistentDenseGemmKernel_object_at__TiledMMA_ThrLayoutVMNK21111000_Permuta_0:
.text.kernel_cutlass_kernel_cudnngemm_swigludense_blockscaled_gemm_persistent_swiglu_interleaved_quantSm100BlockScaledPersistentDenseGemmKernel_object_at__TiledMMA_ThrLayoutVMNK21111000_Permuta_0:
[----:B------:R-:W1:Y:S01]  /*0000*/  LDC R1, c[0x0][0x37c] ;  /* 0x0000df00ff017b82 */ /* 0x000e620000000800 */
[----:B------:R-:W2:Y:S07]  /*0010*/  S2R R65, SR_TID.X ;  /* 0x0000000000417919 */ /* 0x000eae0000002100 */
[----:B------:R-:W3:Y:S01]  /*0020*/  S2UR UR12, SR_CgaCtaId ;  /* 0x00000000000c79c3 */ /* 0x000ee20000008800 */
[----:B------:R-:W4:Y:S01]  /*0030*/  LDCU.U8 UR6, c[0x0][0x382] ;  /* 0x00007040ff0677ac */ /* 0x000f220008000000 */
[----:B------:R-:W5:Y:S06]  /*0040*/  LDCU.U8 UR4, c[0x0][0x381] ;  /* 0x00007020ff0477ac */ /* 0x000f6c0008000000 */
[----:B------:R-:W2:Y:S01]  /*0050*/  S2UR UR31, SR_CTAID.X ;  /* 0x00000000001f79c3 */ /* 0x000ea20000002500 */
[----:B------:R-:W2:Y:S01]  /*0060*/  LDCU UR5, c[0x0][0x36c] ;  /* 0x00006d80ff0577ac */ /* 0x000ea20008000800 */
[----:B----4-:R-:W-:-:S02]  /*0070*/  ULOP3.LUT UR6, UR6, 0x1, URZ, 0xc0, !UPT ;  /* 0x0000000106067892 */ /* 0x010fc4000f8ec0ff */
[----:B-----5:R-:W-:Y:S02]  /*0080*/  ULOP3.LUT UR4, UR4, 0x1, URZ, 0xc0, !UPT ;  /* 0x0000000104047892 */ /* 0x020fe4000f8ec0ff */
[----:B---3--:R-:W-:Y:S02]  /*0090*/  ULEA.HI UR30, UR12, UR12, URZ, 0x1 ;  /* 0x0000000c0c1e7291 */ /* 0x008fe4000f8f08ff */
[----:B--2---:R-:W-:Y:S02]  /*00a0*/  UISETP.EQ.U32.AND UP4, UPT, UR5, 0x1, UPT ;  /* 0x000000010500788c */ /* 0x004fe4000bf82070 */
[----:B------:R-:W-:Y:S01]  /*00b0*/  UISETP.NE.U32.AND UP6, UPT, UR6, 0x1, UPT ;  /* 0x000000010600788c */ /* 0x000fe2000bfc5070 */
[----:B------:R-:W-:Y:S01]  /*00c0*/  SHF.R.U32.HI R65, RZ, 0x5, R65 ;  /* 0x00000005ff417819 */ /* 0x000fe20000011641 */
[----:B------:R-:W-:Y:S02]  /*00d0*/  ULOP3.LUT UR31, UR31, 0x1, URZ, 0xc0, !UPT ;  /* 0x000000011f1f7892 */ /* 0x000fe4000f8ec0ff */
[----:B------:R-:W-:Y:S01]  /*00e0*/  ULOP3.LUT UR29, UR30, 0xfffffffe, URZ, 0xc0, !UPT ;  /* 0xfffffffe1e1d7892 */ /* 0x000fe2000f8ec0ff */
[C---:B------:R-:W-:Y:S01]  /*00f0*/  ISETP.NE.AND P1, PT, R65.reuse, 0x5, PT ;  /* 0x000000054100780c */ /* 0x040fe20003f25270 */
[----:B------:R-:W-:Y:S01]  /*0100*/  UISETP.NE.U32.AND UP5, UPT, UR4, 0x1, UPT ;  /* 0x000000010400788c */ /* 0x000fe2000bfa5070 */
[----:B------:R-:W-:-:S11]  /*0110*/  ISETP.NE.AND P0, PT, R65, RZ, PT ;  /* 0x000000ff4100720c */ /* 0x000fd60003f05270 */
[----:B-1----:R-:W-:Y:S05]  /*0120*/  @P1 BRA `(.L_x_0) ;  /* 0x0000000000501947 */ /* 0x002fea0003800000 */
[----:B------:R-:W1:Y:S02]  /*0130*/  LDCU.64 UR4, c[0x0][0x348] ;  /* 0x00006900ff0477ac */ /* 0x000e640008000a00 */
[----:B-1----:R-:W-:Y:S02]  /*0140*/  UIADD3 UR16, UP1, UPT, UR4, 0x40, URZ ;  /* 0x0000004004107890 */ /* 0x002fe4000ff3e0ff */
[----:B------:R-:W-:Y:S02]  /*0150*/  UIADD3 UR14, UP0, UPT, UR4, 0xc0, URZ ;  /* 0x000000c0040e7890 */ /* 0x000fe4000ff1e0ff */
[----:B------:R-:W-:Y:S02]  /*0160*/  UIADD3 UR10, UP3, UPT, UR4, 0x140, URZ ;  /* 0x00000140040a7890 */ /* 0x000fe4000ff7e0ff */
[----:B------:R-:W-:Y:S02]  /*0170*/  UIADD3 UR8, UP2, UPT, UR4, 0x1c0, URZ ;  /* 0x000001c004087890 */ /* 0x000fe4000ff5e0ff */
[----:B------:R-:W-:-:S02]  /*0180*/  UIADD3.X UR17, UPT, UPT, URZ, UR5, URZ, UP1, !UPT ;  /* 0x00000005ff117290 */ /* 0x000fc40008ffe4ff */
[----:B------:R-:W-:Y:S02]  /*0190*/  UIADD3 UR6, UP1, UPT, UR4, 0x240, URZ ;  /* 0x0000024004067890 */ /* 0x000fe4000ff3e0ff */
[----:B------:R-:W-:Y:S02]  /*01a0*/  UIADD3.X UR15, UPT, UPT, URZ, UR5, URZ, UP0, !UPT ;  /* 0x00000005ff0f7290 */ /* 0x000fe400087fe4ff */
[----:B------:R-:W-:Y:S02]  /*01b0*/  UIADD3 UR4, UP0, UPT, UR4, 0x2c0, URZ ;  /* 0x000002c004047890 */ /* 0x000fe4000ff1e0ff */
[----:B------:R-:W-:Y:S01]  /*01c0*/  UIADD3.X UR11, UPT, UPT, URZ, UR5, URZ, UP3, !UPT ;  /* 0x00000005ff0b7290 */ /* 0x000fe20009ffe4ff */
[----:B------:R1:W-:Y:S01]  /*01d0*/  UTMACCTL.PF [UR16] ;  /* 0x00000000100079b9 */ /* 0x0003e20008040000 */
[----:B------:R-:W-:-:S03]  /*01e0*/  UIADD3.X UR9, UPT, UPT, URZ, UR5, URZ, UP2, !UPT ;  /* 0x00000005ff097290 */ /* 0x000fc600097fe4ff */
[----:B------:R1:W-:Y:S01]  /*01f0*/  UTMACCTL.PF [UR14] ;  /* 0x000000000e0079b9 */ /* 0x0003e20008040000 */
[----:B------:R-:W-:-:S03]  /*0200*/  UIADD3.X UR7, UPT, UPT, URZ, UR5, URZ, UP1, !UPT ;  /* 0x00000005ff077290 */ /* 0x000fc60008ffe4ff */
[----:B------:R1:W-:Y:S01]  /*0210*/  UTMACCTL.PF [UR10] ;  /* 0x000000000a0079b9 */ /* 0x0003e20008040000 */
[----:B------:R-:W-:Y:S01]  /*0220*/  UIADD3.X UR5, UPT, UPT, URZ, UR5, URZ, UP0, !UPT ;  /* 0x00000005ff057290 */ /* 0x000fe200087fe4ff */
[----:B------:R1:W-:Y:S04]  /*0230*/  UTMACCTL.PF [UR8] ;  /* 0x00000000080079b9 */ /* 0x0003e80008040000 */
[----:B------:R1:W-:Y:S04]  /*0240*/  UTMACCTL.PF [UR6] ;  /* 0x00000000060079b9 */ /* 0x0003e80008040000 */
[----:B------:R1:W-:Y:S02]  /*0250*/  UTMACCTL.PF [UR4] ;  /* 0x00000000040079b9 */ /* 0x0003e40008040000 */
[----:B-1----:R-:W-:Y:S01]  /*0260*/  NOP ;  /* 0x0000000000007918 */ /* 0x002fe20000000000 */
.L_x_0:
[----:B------:R-:W-:Y:S05]  /*0270*/  @P0 BRA `(.L_x_1) ;  /* 0x0000000000640947 */ /* 0x000fea0003800000 */
[----:B------:R-:W-:Y:S01]  /*0280*/  UMOV UR7, 0x400 ;  /* 0x0000040000077882 */ /* 0x000fe20000000000 */
[----:B------:R-:W-:Y:S01]  /*0290*/  UMOV UR5, 0x1 ;  /* 0x0000000100057882 */ /* 0x000fe20000000000 */
[----:B------:R-:W-:Y:S02]  /*02a0*/  ULEA UR7, UR12, UR7, 0x18 ;  /* 0x000000070c077291 */ /* 0x000fe4000f8ec0ff */
[----:B------:R-:W-:-:S04]  /*02b0*/  UIADD3 UR8, UPT, UPT, -UR5, 0x100000, URZ ;  /* 0x0010000005087890 */ /* 0x000fc8000fffe1ff */
[----:B------:R-:W-:Y:S02]  /*02c0*/  USHF.L.U32 UR9, UR8, 0xb, URZ ;  /* 0x0000000b08097899 */ /* 0x000fe400080006ff */
[----:B------:R-:W-:Y:S01]  /*02d0*/  USHF.L.U32 UR8, UR8, 0x1, URZ ;  /* 0x0000000108087899 */ /* 0x000fe200080006ff */
[----:B------:R-:W-:Y:S01]  /*02e0*/  UMOV UR6, 0x400 ;  /* 0x0000040000067882 */ /* 0x000fe20000000000 */
[----:B------:R-:W-:Y:S01]  /*02f0*/  UMOV UR4, 0x8 ;  /* 0x0000000800047882 */ /* 0x000fe20000000000 */
[----:B------:R-:W-:Y:S02]  /*0300*/  ULEA UR6, UR12, UR6, 0x18 ;  /* 0x000000060c067291 */ /* 0x000fe4000f8ec0ff */
[----:B------:R-:W-:-:S04]  /*0310*/  UIADD3 UR10, UPT, UPT, -UR5, 0x100000, URZ ;  /* 0x00100000050a7890 */ /* 0x000fc8000fffe1ff */
[----:B------:R-:W-:Y:S02]  /*0320*/  USHF.L.U32 UR11, UR10, 0xb, URZ ;  /* 0x0000000b0a0b7899 */ /* 0x000fe400080006ff */
[----:B------:R-:W-:Y:S02]  /*0330*/  USHF.L.U32 UR10, UR10, 0x1, URZ ;  /* 0x000000010a0a7899 */ /* 0x000fe400080006ff */
[----:B------:R-:W-:-:S04]  /*0340*/  UIADD3 UR4, UPT, UPT, -UR4, 0x100000, URZ ;  /* 0x0010000004047890 */ /* 0x000fc8000fffe1ff */
[----:B------:R-:W-:Y:S02]  /*0350*/  USHF.L.U32 UR5, UR4, 0xb, URZ ;  /* 0x0000000b04057899 */ /* 0x000fe400080006ff */
[----:B------:R-:W-:Y:S01]  /*0360*/  USHF.L.U32 UR4, UR4, 0x1, URZ ;  /* 0x0000000104047899 */ /* 0x000fe200080006ff */
[----:B------:R-:W1:Y:S02]  /*0370*/  FENCE.VIEW.ASYNC.S ;  /* 0x00000000000073c6 */ /* 0x000e640000000000 */
[----:B-1----:R1:W2:Y:S01]  /*0380*/  SYNCS.EXCH.64 URZ, [UR7], UR8 ;  /* 0x0000000807ff75b2 */ /* 0x0022a20008000100 */
[----:B------:R1:W3:Y:S01]  /*0390*/  SYNCS.EXCH.64 URZ, [UR7+0x8], UR8 ;  /* 0x0000080807ff75b2 */ /* 0x0002e20008000100 */
[----:B------:R1:W4:Y:S01]  /*03a0*/  SYNCS.EXCH.64 URZ, [UR7+0x10], UR8 ;  /* 0x0000100807ff75b2 */ /* 0x0003220008000100 */
[----:B------:R1:W5:Y:S01]  /*03b0*/  SYNCS.EXCH.64 URZ, [UR7+0x18], UR8 ;  /* 0x0000180807ff75b2 */ /* 0x0003620008000100 */
[----:B------:R1:W1:Y:S01]  /*03c0*/  SYNCS.EXCH.64 URZ, [UR7+0x20], UR8 ;  /* 0x0000200807ff75b2 */ /* 0x0002620008000100 */
[----:B------:R1:W1:Y:S01]  /*03d0*/  SYNCS.EXCH.64 URZ, [UR7+0x28], UR8 ;  /* 0x0000280807ff75b2 */ /* 0x0002620008000100 */
[----:B------:R1:W1:Y:S03]  /*03e0*/  SYNCS.EXCH.64 URZ, [UR6+0x30], UR10 ;  /* 0x0000300a06ff75b2 */ /* 0x0002660008000100 */
[----:B------:R1:W1:Y:S01]  /*03f0*/  SYNCS.EXCH.64 URZ, [UR6+0x38], UR4 ;  /* 0x0000380406ff75b2 */ /* 0x0002620008000100 */
[----:B------:R-:W-:Y:S01]  /*0400*/  NOP ;  /* 0x0000000000007918 */ /* 0x000fe20000000000 */
.L_x_1:
[----:B------:R-:W-:Y:S05]  /*0410*/  @P0 BRA `(.L_x_2) ;  /* 0x0000000000280947 */ /* 0x000fea0003800000 */
[----:B-1----:R-:W-:Y:S01]  /*0420*/  UMOV UR5, 0x400 ;  /* 0x0000040000057882 */ /* 0x002fe20000000000 */
[----:B------:R-:W-:Y:S01]  /*0430*/  UMOV UR4, 0x20 ;  /* 0x0000002000047882 */ /* 0x000fe20000000000 */
[----:B------:R-:W-:Y:S02]  /*0440*/  ULEA UR5, UR12, UR5, 0x18 ;  /* 0x000000050c057291 */ /* 0x000fe4000f8ec0ff */
[----:B------:R-:W-:-:S04]  /*0450*/  UIADD3 UR6, UPT, UPT, -UR4, 0x100000, URZ ;  /* 0x0010000004067890 */ /* 0x000fc8000fffe1ff */
[----:B------:R-:W-:Y:S02]  /*0460*/  USHF.L.U32 UR7, UR6, 0xb, URZ ;  /* 0x0000000b06077899 */ /* 0x000fe400080006ff */
[----:B------:R-:W-:Y:S01]  /*0470*/  USHF.L.U32 UR6, UR6, 0x1, URZ ;  /* 0x0000000106067899 */ /* 0x000fe200080006ff */
[----:B------:R-:W-:Y:S01]  /*0480*/  ELECT P0, URZ, PT ;  /* 0x0000000000ff782f */ /* 0x000fe20003800000 */
[----:B------:R-:W1:Y:S10]  /*0490*/  FENCE.VIEW.ASYNC.S ;  /* 0x00000000000073c6 */ /* 0x000e740000000000 */
[----:B-1----:R1:W5:Y:S01]  /*04a0*/  SYNCS.EXCH.64 URZ, [UR5+0x40], UR6 ;  /* 0x0000400605ff75b2 */ /* 0x0023620008000100 */
[----:B------:R-:W-:Y:S01]  /*04b0*/  NOP ;  /* 0x0000000000007918 */ /* 0x000fe20000000000 */
.L_x_2:
[----:B------:R-:W-:Y:S01]  /*04c0*/  NOP ;  /* 0x0000000000007918 */ /* 0x000fe20000000000 */
[----:B------:R-:W-:Y:S01]  /*04d0*/  NOP ;  /* 0x0000000000007918 */ /* 0x000fe20000000000 */
[----:B------:R-:W-:Y:S05]  /*04e0*/  BRA.U !UP4, `(.L_x_3) ;  /* 0x000000010c087547 */ /* 0x000fea000b800000 */
[----:B-12345:R-:W-:Y:S01]  /*04f0*/  UCGABAR_ARV ;  /* 0x00000000000079c7 */ /* 0x03efe20008000000 */
[----:B------:R-:W-:Y:S05]  /*0500*/  BRA `(.L_x_4) ;  /* 0x0000000000047947 */ /* 0x000fea0003800000 */
.L_x_3:
[----:B-12345:R-:W-:Y:S01]  /*0510*/  NOP ;  /* 0x0000000000007918 */ /* 0x03efe20000000000 */
.L_x_4:
[----:B------:R-:W-:Y:S01]  /*0520*/  USHF.L.U32 UR41, UR31, 0x7, URZ ;  /* 0x000000071f297899 */ /* 0x000fe200080006ff */
[----:B------:R-:W-:Y:S05]  /*0530*/  BRA.U !UP4, `(.L_x_5) ;  /* 0x000000010c0c7547 */ /* 0x000fea000b800000 */
[----:B------:R-:W-:Y:S01]  /*0540*/  UCGABAR_WAIT ;  /* 0x0000000000007dc7 */ /* 0x000fe20008000000 */
[----:B------:R-:W-:Y:S01]  /*0550*/  CCTL.IVALL ;  /* 0x00000000ff00798f */ /* 0x000fe20002000000 */
[----:B------:R-:W-:Y:S05]  /*0560*/  BRA `(.L_x_6) ;  /* 0x0000000000047947 */ /* 0x000fea0003800000 */
.L_x_5:
[----:B------:R-:W-:Y:S06]  /*0570*/  BAR.SYNC.DEFER_BLOCKING 0x0 ;  /* 0x0000000000007b1d */ /* 0x000fec0000010000 */
.L_x_6:
[----:B------:R-:W1:Y:S01]  /*0580*/  LDCU.U8 UR23, c[0x0][0x6c8] ;  /* 0x0000d900ff1777ac */ /* 0x000e620008000000 */
[----:B------:R-:W2:Y:S01]  /*0590*/  LDCU.U8 UR22, c[0x0][0x6c9] ;  /* 0x0000d920ff1677ac */ /* 0x000ea20008000000 */
[----:B------:R-:W3:Y:S01]  /*05a0*/  LDCU.U8 UR21, c[0x0][0x6d4] ;  /* 0x0000da80ff1577ac */ /* 0x000ee20008000000 */
[----:B------:R-:W4:Y:S01]  /*05b0*/  LDCU.U8 UR15, c[0x0][0x6d5] ;  /* 0x0000daa0ff0f77ac */ /* 0x000f220008000000 */
[----:B------:R-:W5:Y:S01]  /*05c0*/  LDCU.U8 UR14, c[0x0][0x6e0] ;  /* 0x0000dc00ff0e77ac */ /* 0x000f620008000000 */
[----:B------:R-:W1:Y:S01]  /*05d0*/  LDCU.U8 UR13, c[0x0][0x6e1] ;  /* 0x0000dc20ff0d77ac */ /* 0x000e620008000000 */
[----:B------:R-:W-:Y:S01]  /*05e0*/  UIADD3 UR28, UPT, UPT, -UR29, UR12, URZ ;  /* 0x0000000c1d1c7290 */ /* 0x000fe2000fffe1ff */
[----:B------:R-:W-:Y:S05]  /*05f0*/  @P1 BRA `(.L_x_7) ;  /* 0x0000000800a81947 */ /* 0x000fea0003800000 */
[----:B------:R-:W5:Y:S01]  /*0600*/  S2UR UR40, SR_CTAID.Z ;  /* 0x00000000002879c3 */ /* 0x000f620000002700 */
[----:B------:R-:W-:Y:S01]  /*0610*/  UMOV UR39, 0x1 ;  /* 0x0000000100277882 */ /* 0x000fe20000000000 */
[----:B------:R-:W-:Y:S01]  /*0620*/  UMOV UR38, URZ ;  /* 0x000000ff00267c82 */ /* 0x000fe20008000000 */
[----:B-----5:R-:W-:-:S09]  /*0630*/  UISETP.GT.U32.AND UP0, UPT, UR40, 0xff, UPT ;  /* 0x000000ff2800788c */ /* 0x020fd2000bf04070 */
[----:B------:R-:W-:Y:S05]  /*0640*/  BRA.U UP0, `(.L_x_8) ;  /* 0x0000000900407547 */ /* 0x000fea000b800000 */
[----:B------:R-:W5:Y:S01]  /*0650*/  LDCU.64 UR4, c[0x0][0x6c0] ;  /* 0x0000d800ff0477ac */ /* 0x000f620008000a00 */
[----:B------:R-:W4:Y:S01]  /*0660*/  S2UR UR35, SR_CgaCtaId ;  /* 0x00000000002379c3 */ /* 0x000f220000008800 */
[----:B------:R-:W3:Y:S01]  /*0670*/  LDCU UR8, c[0x0][0x6d0] ;  /* 0x0000da00ff0877ac */ /* 0x000ee20008000800 */
[----:B------:R-:W2:Y:S01]  /*0680*/  LDCU UR10, c[0x0][0x374] ;  /* 0x00006e80ff0a77ac */ /* 0x000ea20008000800 */
[----:B------:R-:W1:Y:S01]  /*0690*/  LDCU.64 UR50, c[0x0][0x348] ;  /* 0x00006900ff3277ac */ /* 0x000e620008000a00 */
[----:B------:R-:W-:Y:S01]  /*06a0*/  UMOV UR38, URZ ;  /* 0x000000ff00267c82 */ /* 0x000fe20008000000 */
[----:B------:R-:W-:Y:S01]  /*06b0*/  UMOV UR39, 0x1 ;  /* 0x0000000100277882 */ /* 0x000fe20000000000 */
[----:B-----5:R-:W-:-:S04]  /*06c0*/  UIMAD.WIDE.U32 UR6, UR40, UR5, URZ ;  /* 0x00000005280672a5 */ /* 0x020fc8000f8e00ff */
[----:B------:R-:W-:-:S04]  /*06d0*/  UIADD3 UR5, UPT, UPT, UR40, -UR7, URZ ;  /* 0x8000000728057290 */ /* 0x000fc8000fffe0ff */
[----:B-1----:R-:W-:-:S04]  /*06e0*/  USHF.R.U32.HI UR5, URZ, UR23, UR5 ;  /* 0x00000017ff057299 */ /* 0x002fc80008011605 */
[----:B------:R-:W-:-:S04]  /*06f0*/  UIADD3 UR5, UPT, UPT, UR7, UR5, URZ ;  /* 0x0000000507057290 */ /* 0x000fc8000fffe0ff */
[----:B--2---:R-:W-:-:S04]  /*0700*/  USHF.R.U32.HI UR6, URZ, UR22, UR5 ;  /* 0x00000016ff067299 */ /* 0x004fc80008011605 */
[----:B------:R-:W-:-:S04]  /*0710*/  UIADD3 UR6, UPT, UPT, -UR6, URZ, URZ ;  /* 0x000000ff06067290 */ /* 0x000fc8000fffe1ff */
[----:B------:R-:W-:Y:S01]  /*0720*/  UIMAD UR6, UR6, UR4, UR40 ;  /* 0x00000004060672a4 */ /* 0x000fe2000f8e0228 */
[----:B------:R-:W1:Y:S03]  /*0730*/  LDCU.64 UR4, c[0x0][0x6d8] ;  /* 0x0000db00ff0477ac */ /* 0x000e660008000a00 */
[----:B---3--:R-:W-:-:S04]  /*0740*/  UIMAD.WIDE.U32 UR8, UR6, UR8, URZ ;  /* 0x00000008060872a5 */ /* 0x008fc8000f8e00ff */
[----:B------:R-:W-:-:S04]  /*0750*/  UIADD3 UR7, UPT, UPT, UR6, -UR9, URZ ;  /* 0x8000000906077290 */ /* 0x000fc8000fffe0ff */
[----:B------:R-:W-:-:S04]  /*0760*/  USHF.R.U32.HI UR7, URZ, UR21, UR7 ;  /* 0x00000015ff077299 */ /* 0x000fc80008011607 */
[----:B------:R-:W-:Y:S01]  /*0770*/  UIADD3 UR7, UPT, UPT, UR9, UR7, URZ ;  /* 0x0000000709077290 */ /* 0x000fe2000fffe0ff */
[----:B------:R-:W2:Y:S03]  /*0780*/  LDCU UR9, c[0x0][0x370] ;  /* 0x00006e00ff0977ac */ /* 0x000ea60008000800 */
[----:B----4-:R-:W-:Y:S01]  /*0790*/  USHF.R.U32.HI UR7, URZ, UR15, UR7 ;  /* 0x0000000fff077299 */ /* 0x010fe20008011607 */
[----:B------:R-:W3:Y:S03]  /*07a0*/  LDCU UR8, c[0x0][0x378] ;  /* 0x00006f00ff0877ac */ /* 0x000ee60008000800 */
[----:B-1----:R-:W-:-:S07]  /*07b0*/  UIMAD.WIDE.U32 UR16, UR7, UR5, URZ ;  /* 0x00000005071072a5 */ /* 0x002fce000f8e00ff */
[----:B------:R-:W-:Y:S01]  /*07c0*/  UMOV UR5, UR17 ;  /* 0x0000001100057c82 */ /* 0x000fe20008000000 */
[----:B--2---:R-:W-:Y:S02]  /*07d0*/  UIMAD UR9, UR10, UR9, URZ ;  /* 0x000000090a0972a4 */ /* 0x004fe4000f8e02ff */
[----:B------:R-:W-:-:S04]  /*07e0*/  UIADD3 UR12, UPT, UPT, UR7, -UR5, URZ ;  /* 0x80000005070c7290 */ /* 0x000fc8000fffe0ff */
[----:B------:R-:W-:Y:S02]  /*07f0*/  USHF.R.U32.HI UR12, URZ, UR14, UR12 ;  /* 0x0000000eff0c7299 */ /* 0x000fe4000801160c */
[----:B---3--:R-:W-:Y:S02]  /*0800*/  UIMAD UR37, UR9, UR8, URZ ;  /* 0x00000008092572a4 */ /* 0x008fe4000f8e02ff */
[----:B------:R-:W-:Y:S01]  /*0810*/  UIADD3 UR12, UPT, UPT, UR5, UR12, URZ ;  /* 0x0000000c050c7290 */ /* 0x000fe2000fffe0ff */
[----:B------:R-:W1:Y:S03]  /*0820*/  LDCU UR5, c[0x0][0x6cc] ;  /* 0x0000d980ff0577ac */ /* 0x000e660008000800 */
[----:B------:R-:W-:Y:S02]  /*0830*/  USHF.R.U32.HI UR12, URZ, UR13, UR12 ;  /* 0x0000000dff0c7299 */ /* 0x000fe4000801160c */
[----:B------:R-:W-:-:S02]  /*0840*/  ULEA.HI UR37, UR37, UR37, URZ, 0x1 ;  /* 0x0000002525257291 */ /* 0x000fc4000f8f08ff */
[----:B------:R-:W-:Y:S01]  /*0850*/  UIADD3 UR12, UPT, UPT, -UR12, URZ, URZ ;  /* 0x000000ff0c0c7290 */ /* 0x000fe2000fffe1ff */
[----:B------:R-:W-:Y:S01]  /*0860*/  UMOV UR8, 0x400 ;  /* 0x0000040000087882 */ /* 0x000fe20000000000 */
[----:B------:R-:W-:Y:S02]  /*0870*/  USHF.R.S32.HI UR37, URZ, 0x1, UR37 ;  /* 0x00000001ff257899 */ /* 0x000fe40008011425 */
[----:B------:R-:W-:Y:S02]  /*0880*/  UIMAD UR12, UR12, UR4, UR7 ;  /* 0x000000040c0c72a4 */ /* 0x000fe4000f8e0207 */
[----:B------:R-:W-:Y:S02]  /*0890*/  UIADD3 UR4, UPT, UPT, -UR7, URZ, URZ ;  /* 0x000000ff07047290 */ /* 0x000fe4000fffe1ff */
[----:B------:R-:W-:Y:S02]  /*08a0*/  ULEA UR35, UR35, UR8, 0x18 ;  /* 0x0000000823237291 */ /* 0x000fe4000f8ec0ff */
[----:B-1----:R-:W-:-:S12]  /*08b0*/  UIMAD UR5, UR4, UR5, UR6 ;  /* 0x00000005040572a4 */ /* 0x002fd8000f8e0206 */
.L_x_13:
[----:B------:R-:W-:Y:S02]  /*08c0*/  USHF.L.U32 UR4, UR39, 0x1f, URZ ;  /* 0x0000001f27047899 */ /* 0x000fe400080006ff */
[----:B------:R-:W-:Y:S02]  /*08d0*/  ULEA UR6, UR38, UR35, 0x3 ;  /* 0x0000002326067291 */ /* 0x000fe4000f8e18ff */
[----:B------:R-:W-:Y:S02]  /*08e0*/  UIADD3 UR46, UP2, UPT, UR50, 0xc0, URZ ;  /* 0x000000c0322e7890 */ /* 0x000fe4000ff5e0ff */
[----:B------:R-:W-:Y:S01]  /*08f0*/  MOV R0, UR4 ;  /* 0x0000000400007c02 */ /* 0x000fe20008000f00 */
[----:B------:R-:W-:Y:S02]  /*0900*/  UIADD3 UR4, UPT, UPT, UR5, UR5, URZ ;  /* 0x0000000505047290 */ /* 0x000fe4000fffe0ff */
[----:B------:R-:W-:Y:S02]  /*0910*/  UIADD3 UR48, UP3, UPT, UR50, 0x40, URZ ;  /* 0x0000004032307890 */ /* 0x000fe4000ff7e0ff */
[----:B------:R-:W-:Y:S01]  /*0920*/  ULOP3.LUT UR5, UR4, UR31, URZ, 0xfc, !UPT ;  /* 0x0000001f04057292 */ /* 0x000fe2000f8efcff */
[----:B-1----:R1:W2:Y:S01]  /*0930*/  SYNCS.PHASECHK.TRANS64.TRYWAIT P1, [UR6+0x18], R0 ;  /* 0x00001800ff0075a7 */ /* 0x0022a20008021106 */
[----:B------:R-:W-:-:S02]  /*0940*/  UIADD3 UR44, UP1, UPT, UR50, 0x140, URZ ;  /* 0x00000140322c7890 */ /* 0x000fc4000ff3e0ff */
[----:B------:R-:W-:Y:S02]  /*0950*/  ULEA.HI UR4, UR4, UR5, URZ, 0x1 ;  /* 0x0000000504047291 */ /* 0x000fe4000f8f08ff */
[----:B------:R-:W-:Y:S02]  /*0960*/  UIADD3 UR42, UP0, UPT, UR50, 0x1c0, URZ ;  /* 0x000001c0322a7890 */ /* 0x000fe4000ff1e0ff */
[----:B------:R-:W-:Y:S02]  /*0970*/  ULOP3.LUT UR6, UR4, 0xfffffffe, URZ, 0xc0, !UPT ;  /* 0xfffffffe04067892 */ /* 0x000fe4000f8ec0ff */
[----:B------:R-:W-:Y:S02]  /*0980*/  USHF.R.S32.HI UR4, URZ, 0x1, UR4 ;  /* 0x00000001ff047899 */ /* 0x000fe40008011404 */
[----:B------:R-:W-:Y:S02]  /*0990*/  UISETP.NE.AND UP4, UPT, UR5, UR6, UPT ;  /* 0x000000060500728c */ /* 0x000fe4000bf85270 */
[----:B------:R-:W-:-:S02]  /*09a0*/  UIADD3 UR27, UPT, UPT, UR4, -0x1, URZ ;  /* 0xffffffff041b7890 */ /* 0x000fc4000fffe0ff */
[----:B------:R-:W-:Y:S02]  /*09b0*/  UISETP.LT.AND UP4, UPT, UR5, URZ, UP4 ;  /* 0x000000ff0500728c */ /* 0x000fe4000a781270 */
[----:B------:R-:W-:Y:S02]  /*09c0*/  ULEA UR7, UR12, UR41, 0x8 ;  /* 0x000000290c077291 */ /* 0x000fe4000f8e40ff */
[----:B------:R-:W-:Y:S02]  /*09d0*/  UIADD3.X UR47, UPT, UPT, URZ, UR51, URZ, UP2, !UPT ;  /* 0x00000033ff2f7290 */ /* 0x000fe400097fe4ff */
[----:B------:R-:W-:Y:S02]  /*09e0*/  UIADD3 UR12, UPT, UPT, UR28, UR12, UR12 ;  /* 0x0000000c1c0c7290 */ /* 0x000fe4000fffe00c */
[----:B------:R-:W-:Y:S02]  /*09f0*/  UIADD3.X UR49, UPT, UPT, URZ, UR51, URZ, UP3, !UPT ;  /* 0x00000033ff317290 */ /* 0x000fe40009ffe4ff */
[----:B------:R-:W-:-:S02]  /*0a00*/  UIADD3.X UR45, UPT, UPT, URZ, UR51, URZ, UP1, !UPT ;  /* 0x00000033ff2d7290 */ /* 0x000fc40008ffe4ff */
[----:B------:R-:W-:Y:S02]  /*0a10*/  @!UP4 UIADD3 UR27, UPT, UPT, UR4, URZ, URZ ;  /* 0x000000ff041bc290 */ /* 0x000fe4000fffe0ff */
[----:B------:R-:W-:Y:S02]  /*0a20*/  UIADD3.X UR43, UPT, UPT, URZ, UR51, URZ, UP0, !UPT ;  /* 0x00000033ff2b7290 */ /* 0x000fe400087fe4ff */
[----:B------:R-:W-:Y:S02]  /*0a30*/  UIADD3 UR20, UPT, UPT, UR27, UR27, URZ ;  /* 0x0000001b1b147290 */ /* 0x000fe4000fffe0ff */
[----:B------:R-:W-:Y:S02]  /*0a40*/  ULEA UR27, UR27, UR41, 0x8 ;  /* 0x000000291b1b7291 */ /* 0x000fe4000f8e40ff */
[----:B------:R-:W-:Y:S02]  /*0a50*/  ULOP3.LUT UR20, UR20, UR31, URZ, 0xfc, !UPT ;  /* 0x0000001f14147292 */ /* 0x000fe4000f8efcff */
[----:B------:R-:W-:Y:S01]  /*0a60*/  UISETP.NE.AND UP2, UPT, UR31, URZ, UPT ;  /* 0x000000ff1f00728c */ /* 0x000fe2000bf45270 */
[----:B------:R-:W-:Y:S01]  /*0a70*/  UMOV UR36, URZ ;  /* 0x000000ff00247c82 */ /* 0x000fe20008000000 */
[----:B------:R-:W-:Y:S01]  /*0a80*/  UMOV UR18, URZ ;  /* 0x000000ff00127c82 */ /* 0x000fe20008000000 */
[----:B-1----:R-:W-:-:S02]  /*0a90*/  UMOV UR10, URZ ;  /* 0x000000ff000a7c82 */ /* 0x002fc40008000000 */
.L_x_12:
[----:B---3--:R-:W-:Y:S01]  /*0aa0*/  ULEA UR25, UR38, UR35, 0x3 ;  /* 0x0000002326197291 */ /* 0x008fe2000f8e18ff */
[----:B-12---:R-:W-:Y:S11]  /*0ab0*/  @P1 BRA `(.L_x_9) ;  /* 0x0000000000101947 */ /* 0x006ff60003800000 */
[----:B------:R-:W-:-:S06]  /*0ac0*/  USHF.L.U32 UR4, UR39, 0x1f, URZ ;  /* 0x0000001f27047899 */ /* 0x000fcc00080006ff */
[----:B------:R-:W-:-:S04]  /*0ad0*/  MOV R0, UR4 ;  /* 0x0000000400007c02 */ /* 0x000fc80008000f00 */
[----:B------:R-:W1:Y:S02]  /*0ae0*/  SYNCS.PHASECHK.TRANS64.TRYWAIT P0, [UR25+0x18], R0 ;  /* 0x00001800ff0075a7 */ /* 0x000e640008001119 */
[----:B-1----:R-:W-:Y:S05]  /*0af0*/  @!P0 BRA `(.L_x_10) ;  /* 0x0000003c00dc8947 */ /* 0x002fea0003800000 */
.L_x_9:
[----:B------:R-:W-:Y:S05]  /*0b00*/  BRA.U UP2, `(.L_x_11) ;  /* 0x00000001020c7547 */ /* 0x000fea000b800000 */
[----:B------:R-:W-:-:S13]  /*0b10*/  ELECT P0, URZ, PT ;  /* 0x0000000000ff782f */ /* 0x000fda0003800000 */
[----:B-1----:R-:W-:-:S04]  /*0b20*/  @P0 MOV R0, 0x11800 ;  /* 0x0001180000000802 */ /* 0x002fc80000000f00 */
[----:B------:R2:W-:Y:S03]  /*0b30*/  @P0 SYNCS.ARRIVE.TRANS64 RZ, [UR25], R0 ;  /* 0x00000000ffff09a7 */ /* 0x0005e60008000019 */
.L_x_11:
[----:B------:R-:W-:Y:S01]  /*0b40*/  USHF.L.U32 UR4, UR38, 0xf, URZ ;  /* 0x0000000f26047899 */ /* 0x000fe200080006ff */
[----:B------:R-:W-:Y:S01]  /*0b50*/  PLOP3.LUT P1, PT, PT, PT, PT, 0x80, 0x8 ;  /* 0x000000000008781c */ /* 0x000fe20003f2f070 */
[----:B------:R-:W-:Y:S02]  /*0b60*/  ULEA UR16, UR38, UR35, 0xa ;  /* 0x0000002326107291 */ /* 0x000fe4000f8e50ff */
[----:B------:R-:W-:Y:S02]  /*0b70*/  ULEA UR8, UR38, UR28, 0x1 ;  /* 0x0000001c26087291 */ /* 0x000fe4000f8e08ff */
[----:B------:R-:W-:Y:S02]  /*0b80*/  UIADD3 UR38, UPT, UPT, UR38, 0x1, URZ ;  /* 0x0000000126267890 */ /* 0x000fe4000fffe0ff */
[----:B------:R-:W-:Y:S02]  /*0b90*/  UISETP.GT.U32.AND UP0, UPT, UR36, 0xe, UPT ;  /* 0x0000000e2400788c */ /* 0x000fe4000bf04070 */
[----:B------:R-:W-:-:S02]  /*0ba0*/  UISETP.NE.AND UP1, UPT, UR38, 0x3, UPT ;  /* 0x000000032600788c */ /* 0x000fc4000bf25270 */
[----:B------:R-:W-:Y:S02]  /*0bb0*/  USHF.R.S32.HI UR4, URZ, 0x1, UR4 ;  /* 0x00000001ff047899 */ /* 0x000fe40008011404 */
[----:B------:R-:W-:Y:S01]  /*0bc0*/  USEL UR9, URZ, 0x1, UP1 ;  /* 0x00000001ff097887 */ /* 0x000fe20008800000 */
[----:B------:R-:W-:Y:S01]  /*0bd0*/  PLOP3.LUT P0, PT, PT, PT, UP0, 0x80, 0x8 ;  /* 0x000000000008781c */ /* 0x000fe20003f0f008 */
[----:B------:R-:W-:Y:S02]  /*0be0*/  ULEA UR8, UR8, UR35, 0xa ;  /* 0x0000002308087291 */ /* 0x000fe4000f8e50ff */
[----:B------:R-:W-:Y:S02]  /*0bf0*/  ULOP3.LUT UR39, UR39, UR9, URZ, 0x3c, !UPT ;  /* 0x0000000927277292 */ /* 0x000fe4000f8e3cff */
[----:B------:R-:W-:Y:S02]  /*0c00*/  ULOP3.LUT UR25, UR25, 0xfefffff8, URZ, 0xc0, !UPT ;  /* 0xfefffff819197892 */ /* 0x000fe4000f8ec0ff */
[----:B------:R-:W-:-:S02]  /*0c10*/  USHF.L.U32 UR26, UR36, 0x8, URZ ;  /* 0x00000008241a7899 */ /* 0x000fc400080006ff */
[----:B------:R-:W-:Y:S02]  /*0c20*/  USEL UR38, UR38, URZ, UP1 ;  /* 0x000000ff26267287 */ /* 0x000fe40008800000 */
[----:B------:R-:W-:Y:S02]  /*0c30*/  UIADD3 UR24, UPT, UPT, UR35, 0x18400, UR4 ;  /* 0x0001840023187890 */ /* 0x000fe4000fffe004 */
[----:B------:R-:W-:Y:S02]  /*0c40*/  UIADD3 UR4, UPT, UPT, UR35, 0x24400, UR4 ;  /* 0x0002440023047890 */ /* 0x000fe4000fffe004 */
[----:B------:R-:W-:Y:S02]  /*0c50*/  UIADD3 UR19, UPT, UPT, UR36, UR36, URZ ;  /* 0x0000002424137290 */ /* 0x000fe4000fffe0ff */
[----:B------:R-:W-:Y:S02]  /*0c60*/  UIADD3 UR16, UPT, UPT, UR16, 0x30400, URZ ;  /* 0x0003040010107890 */ /* 0x000fe4000fffe0ff */
[----:B------:R-:W-:Y:S01]  /*0c70*/  UIADD3 UR8, UPT, UPT, UR8, 0x31000, URZ ;  /* 0x0003100008087890 */ /* 0x000fe2000fffe0ff */
[----:B------:R3:W-:Y:S01]  /*0c80*/  UTMALDG.2D.2CTA [UR24], [UR48], desc[URZ] ;  /* 0x0000ff18300075b4 */ /* 0x0007e20008209000 */
[----:B------:R-:W-:-:S02]  /*0c90*/  @!UP0 USHF.L.U32 UR33, UR39, 0x1f, URZ ;  /* 0x0000001f27218899 */ /* 0x000fc400080006ff */
[----:B------:R-:W-:Y:S01]  /*0ca0*/  @!UP0 ULEA UR34, UR38, UR35, 0x3 ;  /* 0x0000002326228291 */ /* 0x000fe2000f8e18ff */
[----:B------:R-:W-:Y:S01]  /*0cb0*/  UMOV UR5, UR25 ;  /* 0x0000001900057c82 */ /* 0x000fe20008000000 */
[----:B------:R-:W-:Y:S01]  /*0cc0*/  UMOV UR6, UR26 ;  /* 0x0000001a00067c82 */ /* 0x000fe20008000000 */
[----:B------:R-:W-:Y:S01]  /*0cd0*/  UMOV UR17, UR25 ;  /* 0x0000001900117c82 */ /* 0x000fe20008000000 */
[----:B-12---:R-:W-:Y:S01]  /*0ce0*/  IMAD.U32 R0, RZ, RZ, UR33 ;  /* 0x00000021ff007e24 */ /* 0x006fe2000f8e00ff */
[----:B------:R-:W-:Y:S01]  /*0cf0*/  UMOV UR32, 0x30000 ;  /* 0x0003000000207882 */ /* 0x000fe20000000000 */
[----:B------:R-:W-:Y:S01]  /*0d00*/  UMOV UR9, UR25 ;  /* 0x0000001900097c82 */ /* 0x000fe20008000000 */
[----:B------:R-:W-:Y:S01]  /*0d10*/  UMOV UR11, UR19 ;  /* 0x00000013000b7c82 */ /* 0x000fe20008000000 */
[----:B------:R3:W-:Y:S01]  /*0d20*/  UTMALDG.2D.2CTA [UR4], [UR46], desc[URZ] ;  /* 0x0000ff042e0075b4 */ /* 0x0007e20008209000 */
[----:B------:R-:W-:-:S04]  /*0d30*/  UIADD3 UR36, UPT, UPT, UR36, 0x1, URZ ;  /* 0x0000000124247890 */ /* 0x000fc8000fffe0ff */
[----:B------:R-:W-:Y:S01]  /*0d40*/  UISETP.NE.AND UP0, UPT, UR36, 0x10, UPT ;  /* 0x000000102400788c */ /* 0x000fe2000bf05270 */
[----:B------:R3:W-:Y:S01]  /*0d50*/  UTMALDG.3D.2CTA [UR16], [UR44], desc[URZ] ;  /* 0x0000ff102c0075b4 */ /* 0x0007e20008211000 */
[----:B------:R3:W-:Y:S01]  /*0d60*/  UTMALDG.3D.MULTICAST.2CTA [UR8], [UR42], UR32, desc[URZ] ;  /* 0x0000ff082a0073b4 */ /* 0x0007e20008211820 */
[----:B------:R3:W1:Y:S06]  /*0d70*/  @!P0 SYNCS.PHASECHK.TRANS64.TRYWAIT P1, [UR34+0x18], R0 ;  /* 0x00001800ff0085a7 */ /* 0x00066c0008021122 */
[----:B------:R-:W-:Y:S05]  /*0d80*/  BRA.U UP0, `(.L_x_12) ;  /* 0xfffffffd00447547 */ /* 0x000fea000b83ffff */
[----:B---3--:R-:W2:Y:S01]  /*0d90*/  LDCU.64 UR4, c[0x0][0x6c0] ;  /* 0x0000d800ff0477ac */ /* 0x008ea20008000a00 */
[----:B------:R-:W-:-:S04]  /*0da0*/  UIADD3 UR40, UPT, UPT, UR37, UR40, URZ ;  /* 0x0000002825287290 */ /* 0x000fc8000fffe0ff */
[----:B------:R-:W-:Y:S02]  /*0db0*/  UISETP.GE.AND UP0, UPT, UR40, 0x100, UPT ;  /* 0x000001002800788c */ /* 0x000fe4000bf06270 */
[----:B--2---:R-:W-:Y:S01]  /*0dc0*/  UIMAD.WIDE.U32 UR6, UR40, UR5, URZ ;  /* 0x00000005280672a5 */ /* 0x004fe2000f8e00ff */
[----:B------:R-:W2:Y:S03]  /*0dd0*/  LDCU UR5, c[0x0][0x6d0] ;  /* 0x0000da00ff0577ac */ /* 0x000ea60008000800 */
[----:B------:R-:W-:-:S04]  /*0de0*/  UIADD3 UR6, UPT, UPT, UR40, -UR7, URZ ;  /* 0x8000000728067290 */ /* 0x000fc8000fffe0ff */
[----:B------:R-:W-:-:S04]  /*0df0*/  USHF.R.U32.HI UR6, URZ, UR23, UR6 ;  /* 0x00000017ff067299 */ /* 0x000fc80008011606 */
[----:B------:R-:W-:-:S04]  /*0e00*/  UIADD3 UR6, UPT, UPT, UR7, UR6, URZ ;  /* 0x0000000607067290 */ /* 0x000fc8000fffe0ff */
[----:B------:R-:W-:-:S04]  /*0e10*/  USHF.R.U32.HI UR6, URZ, UR22, UR6 ;  /* 0x00000016ff067299 */ /* 0x000fc80008011606 */
[----:B------:R-:W-:-:S04]  /*0e20*/  UIADD3 UR6, UPT, UPT, -UR6, URZ, URZ ;  /* 0x000000ff06067290 */ /* 0x000fc8000fffe1ff */
[----:B------:R-:W-:-:S04]  /*0e30*/  UIMAD UR6, UR4, UR6, UR40 ;  /* 0x00000006040672a4 */ /* 0x000fc8000f8e0228 */
[----:B--2---:R-:W-:Y:S01]  /*0e40*/  UIMAD.WIDE.U32 UR8, UR6, UR5, URZ ;  /* 0x00000005060872a5 */ /* 0x004fe2000f8e00ff */
[----:B------:R-:W2:Y:S03]  /*0e50*/  LDCU.64 UR4, c[0x0][0x6d8] ;  /* 0x0000db00ff0477ac */ /* 0x000ea60008000a00 */
[----:B------:R-:W-:-:S04]  /*0e60*/  UIADD3 UR7, UPT, UPT, UR6, -UR9, URZ ;  /* 0x8000000906077290 */ /* 0x000fc8000fffe0ff */
[----:B------:R-:W-:-:S04]  /*0e70*/  USHF.R.U32.HI UR7, URZ, UR21, UR7 ;  /* 0x00000015ff077299 */ /* 0x000fc80008011607 */
[----:B------:R-:W-:-:S04]  /*0e80*/  UIADD3 UR7, UPT, UPT, UR9, UR7, URZ ;  /* 0x0000000709077290 */ /* 0x000fc8000fffe0ff */
[----:B------:R-:W-:-:S04]  /*0e90*/  USHF.R.U32.HI UR12, URZ, UR15, UR7 ;  /* 0x0000000fff0c7299 */ /* 0x000fc80008011607 */
[----:B--2---:R-:W-:Y:S01]  /*0ea0*/  UIMAD.WIDE.U32 UR8, UR12, UR5, URZ ;  /* 0x000000050c0872a5 */ /* 0x004fe2000f8e00ff */
[----:B------:R-:W2:Y:S03]  /*0eb0*/  LDCU UR5, c[0x0][0x6cc] ;  /* 0x0000d980ff0577ac */ /* 0x000ea60008000800 */
[----:B------:R-:W-:Y:S02]  /*0ec0*/  UIADD3 UR7, UPT, UPT, UR12, -UR9, URZ ;  /* 0x800000090c077290 */ /* 0x000fe4000fffe0ff */
[----:B------:R-:W-:Y:S02]  /*0ed0*/  UIADD3 UR8, UPT, UPT, -UR12, URZ, URZ ;  /* 0x000000ff0c087290 */ /* 0x000fe4000fffe1ff */
[----:B------:R-:W-:-:S04]  /*0ee0*/  USHF.R.U32.HI UR7, URZ, UR14, UR7 ;  /* 0x0000000eff077299 */ /* 0x000fc80008011607 */
[----:B------:R-:W-:-:S04]  /*0ef0*/  UIADD3 UR7, UPT, UPT, UR9, UR7, URZ ;  /* 0x0000000709077290 */ /* 0x000fc8000fffe0ff */
[----:B------:R-:W-:Y:S02]  /*0f00*/  USHF.R.U32.HI UR7, URZ, UR13, UR7 ;  /* 0x0000000dff077299 */ /* 0x000fe40008011607 */
[----:B--2---:R-:W-:Y:S02]  /*0f10*/  UIMAD UR5, UR5, UR8, UR6 ;  /* 0x00000008050572a4 */ /* 0x004fe4000f8e0206 */
[----:B------:R-:W-:-:S04]  /*0f20*/  UIADD3 UR7, UPT, UPT, -UR7, URZ, URZ ;  /* 0x000000ff07077290 */ /* 0x000fc8000fffe1ff */
[----:B------:R-:W-:Y:S01]  /*0f30*/  UIMAD UR12, UR4, UR7, UR12 ;  /* 0x00000007040c72a4 */ /* 0x000fe2000f8e020c */
[----:B------:R-:W-:Y:S11]  /*0f40*/  BRA.U !UP0, `(.L_x_13) ;  /* 0xfffffff9085c7547 */ /* 0x000ff6000b83ffff */
.L_x_8:
[----:B------:R-:W5:Y:S01]  /*0f50*/  S2UR UR12, SR_CgaCtaId ;  /* 0x00000000000c79c3 */ /* 0x000f620000008800 */
[----:B------:R-:W-:Y:S02]  /*0f60*/  UISETP.NE.AND UP0, UPT, UR38, 0x2, UPT ;  /* 0x000000022600788c */ /* 0x000fe4000bf05270 */
[----:B------:R-:W-:Y:S01]  /*0f70*/  UIADD3 UR4, UPT, UPT, UR38, 0x2, URZ ;  /* 0x0000000226047890 */ /* 0x000fe2000fffe0ff */
[----:B------:R-:W-:-:S03]  /*0f80*/  UMOV UR5, 0x400 ;  /* 0x0000040000057882 */ /* 0x000fc60000000000 */
[----:B------:R-:W-:-:S04]  /*0f90*/  USEL UR4, UR4, 0x1, UP0 ;  /* 0x0000000104047887 */ /* 0x000fc80008000000 */
[----:B------:R-:W-:-:S04]  /*0fa0*/  UISETP.NE.AND UP0, UPT, UR4, 0x3, UPT ;  /* 0x000000030400788c */ /* 0x000fc8000bf05270 */
[----:B------:R-:W-:Y:S02]  /*0fb0*/  UISETP.EQ.XOR UP1, UPT, UR38, 0x2, !UP0 ;  /* 0x000000022600788c */ /* 0x000fe4000c722a70 */
[----:B------:R-:W-:Y:S02]  /*0fc0*/  USEL UR4, UR4, URZ, UP0 ;  /* 0x000000ff04047287 */ /* 0x000fe40008000000 */
[----:B------:R-:W-:Y:S02]  /*0fd0*/  USEL UR6, URZ, 0x1, !UP1 ;  /* 0x00000001ff067887 */ /* 0x000fe4000c800000 */
[----:B------:R-:W-:Y:S02]  /*0fe0*/  UISETP.NE.AND UP0, UPT, UR31, URZ, UPT ;  /* 0x000000ff1f00728c */ /* 0x000fe4000bf05270 */
[----:B------:R-:W-:Y:S02]  /*0ff0*/  ULOP3.LUT UR6, UR39, UR6, URZ, 0x3c, !UPT ;  /* 0x0000000627067292 */ /* 0x000fe4000f8e3cff */
[----:B-----5:R-:W-:-:S02]  /*1000*/  ULEA UR5, UR12, UR5, 0x18 ;  /* 0x000000050c057291 */ /* 0x020fc4000f8ec0ff */
[----:B------:R-:W-:Y:S02]  /*1010*/  USHF.L.U32 UR6, UR6, 0x1f, URZ ;  /* 0x0000001f06067899 */ /* 0x000fe400080006ff */
[----:B------:R-:W-:-:S04]  /*1020*/  ULEA UR4, UR4, UR5, 0x3 ;  /* 0x0000000504047291 */ /* 0x000fc8000f8e18ff */
[----:B------:R-:W-:-:S05]  /*1030*/  MOV R0, UR6 ;  /* 0x0000000600007c02 */ /* 0x000fca0008000f00 */
[----:B------:R-:W5:Y:S02]  /*1040*/  SYNCS.PHASECHK.TRANS64.TRYWAIT P0, [UR4+0x18], R0 ;  /* 0x00001800ff0075a7 */ /* 0x000f640008001104 */
[----:B-----5:R-:W-:Y:S05]  /*1050*/  @!P0 BRA `(.L_x_14) ;  /* 0x0000003800a48947 */ /* 0x020fea0003800000 */
.L_x_56:
[----:B------:R-:W-:Y:S05]  /*1060*/  BRA.U UP0, `(.L_x_7) ;  /* 0x00000001000c7547 */ /* 0x000fea000b800000 */
[----:B------:R-:W-:-:S13]  /*1070*/  ELECT P0, URZ, PT ;  /* 0x0000000000ff782f */ /* 0x000fda0003800000 */
[----:B-----5:R-:W-:-:S04]  /*1080*/  @P0 MOV R0, 0x11800 ;  /* 0x0001180000000802 */ /* 0x020fc80000000f00 */
[----:B------:R5:W-:Y:S03]  /*1090*/  @P0 SYNCS.ARRIVE.TRANS64 RZ, [UR4], R0 ;  /* 0x00000000ffff09a7 */ /* 0x000be60008000004 */
.L_x_7:
[----:B------:R-:W-:-:S13]  /*10a0*/  ISETP.NE.AND P0, PT, R65, 0x4, PT ;  /* 0x000000044100780c */ /* 0x000fda0003f05270 */
[----:B------:R-:W-:Y:S05]  /*10b0*/  @P0 BRA `(.L_x_15) ;  /* 0x0000000800dc0947 */ /* 0x000fea0003800000 */
[----:B------:R-:W5:Y:S01]  /*10c0*/  S2UR UR26, SR_CTAID.Z ;  /* 0x00000000001a79c3 */ /* 0x000f620000002700 */
[----:B------:R-:W-:Y:S01]  /*10d0*/  NOP ;  /* 0x0000000000007918 */ /* 0x000fe20000000000 */
[----:B-----5:R-:W-:Y:S01]  /*10e0*/  HFMA2 R3, -RZ, RZ, 0, 5.9604644775390625e-08 ;  /* 0x00000001ff037431 */ /* 0x020fe200000001ff */
[----:B------:R-:W-:-:S05]  /*10f0*/  UISETP.GT.U32.AND UP0, UPT, UR26, 0xff, UPT ;  /* 0x000000ff1a00788c */ /* 0x000fca000bf04070 */
[----:B------:R-:W-:Y:S06]  /*1100*/  BAR.SYNC.DEFER_BLOCKING 0x2, 0xa0 ;  /* 0x0082800000007b1d */ /* 0x000fec0000010000 */
[----:B------:R-:W-:Y:S05]  /*1110*/  BRA.U UP0, `(.L_x_16) ;  /* 0x0000000900847547 */ /* 0x000fea000b800000 */
[----:B------:R-:W-:Y:S01]  /*1120*/  UMOV UR4, 0x400 ;  /* 0x0000040000047882 */ /* 0x000fe20000000000 */
[----:B------:R-:W5:Y:S01]  /*1130*/  LDCU UR7, c[0x0][0x374] ;  /* 0x00006e80ff0777ac */ /* 0x000f620008000800 */
[----:B------:R-:W-:Y:S01]  /*1140*/  MOV R3, 0x1 ;  /* 0x0000000100037802 */ /* 0x000fe20000000f00 */
[----:B------:R-:W-:Y:S01]  /*1150*/  ULEA UR12, UR12, UR4, 0x18 ;  /* 0x000000040c0c7291 */ /* 0x000fe2000f8ec0ff */
[----:B------:R-:W5:Y:S01]  /*1160*/  LDCU UR4, c[0x0][0x370] ;  /* 0x00006e00ff0477ac */ /* 0x000f620008000800 */
[----:B------:R-:W4:Y:S07]  /*1170*/  LDCU UR38, c[0x0][0x378] ;  /* 0x00006f00ff2677ac */ /* 0x000f2e0008000800 */
[----:B------:R-:W3:Y:S01]  /*1180*/  LDS R0, [UR12+0x48] ;  /* 0x0000480cff007984 */ /* 0x000ee20008000800 */
[----:B------:R-:W-:Y:S01]  /*1190*/  UMOV UR40, 0x10c02480 ;  /* 0x10c0248000287882 */ /* 0x000fe20000000000 */
[----:B------:R-:W-:-:S02]  /*11a0*/  USEL UR6, URZ, 0x4000, UP6 ;  /* 0x00004000ff067887 */ /* 0x000fc4000b000000 */
[----:B------:R-:W-:Y:S02]  /*11b0*/  USEL UR40, UR40, 0x10c00480, !UP5 ;  /* 0x10c0048028287887 */ /* 0x000fe4000e800000 */
[----:B------:R-:W-:Y:S01]  /*11c0*/  ULOP3.LUT UR5, UR28, 0x1, URZ, 0x3c, !UPT ;  /* 0x000000011c057892 */ /* 0x000fe2000f8e3cff */
[----:B------:R-:W-:Y:S01]  /*11d0*/  UMOV UR32, 0x1 ;  /* 0x0000000100207882 */ /* 0x000fe20000000000 */
[----:B------:R-:W-:Y:S02]  /*11e0*/  UIADD3 UR40, UPT, UPT, UR6, UR40, URZ ;  /* 0x0000002806287290 */ /* 0x000fe4000fffe0ff */
[----:B-----5:R-:W-:Y:S02]  /*11f0*/  UIMAD UR4, UR7, UR4, URZ ;  /* 0x00000004070472a4 */ /* 0x020fe4000f8e02ff */
[----:B------:R-:W-:Y:S02]  /*1200*/  USHF.L.U32 UR5, UR32, UR5, URZ ;  /* 0x0000000520057299 */ /* 0x000fe400080006ff */
[----:B------:R-:W-:-:S02]  /*1210*/  USHF.L.U32 UR32, UR32, UR28, URZ ;  /* 0x0000001c20207299 */ /* 0x000fc400080006ff */
[----:B----4-:R-:W-:Y:S02]  /*1220*/  UIMAD UR38, UR4, UR38, URZ ;  /* 0x00000026042672a4 */ /* 0x010fe4000f8e02ff */
[----:B------:R-:W-:Y:S02]  /*1230*/  ULOP3.LUT UR32, UR5, 0xffff, UR32, 0xc8, !UPT ;  /* 0x0000ffff05207892 */ /* 0x000fe4000f8ec820 */
[----:B------:R-:W-:Y:S02]  /*1240*/  UIADD3 UR18, UPT, UPT, UR12, 0x31000, URZ ;  /* 0x000310000c127890 */ /* 0x000fe4000fffe0ff */
[----:B------:R-:W-:Y:S02]  /*1250*/  UIADD3 UR19, UPT, UPT, UR12, 0x30400, URZ ;  /* 0x000304000c137890 */ /* 0x000fe4000fffe0ff */
[----:B------:R-:W-:Y:S02]  /*1260*/  UIADD3 UR20, UPT, UPT, UR12, 0x18400, URZ ;  /* 0x000184000c147890 */ /* 0x000fe4000fffe0ff */
[----:B------:R-:W-:-:S02]  /*1270*/  UIADD3 UR24, UPT, UPT, UR12, 0x24400, URZ ;  /* 0x000244000c187890 */ /* 0x000fc4000fffe0ff */
[----:B------:R-:W-:Y:S02]  /*1280*/  USHF.R.U32.HI UR18, URZ, 0x4, UR18 ;  /* 0x00000004ff127899 */ /* 0x000fe40008011612 */
[----:B------:R-:W-:Y:S02]  /*1290*/  USHF.R.U32.HI UR19, URZ, 0x4, UR19 ;  /* 0x00000004ff137899 */ /* 0x000fe40008011613 */
[----:B------:R-:W-:Y:S02]  /*12a0*/  USHF.R.U32.HI UR20, URZ, 0x4, UR20 ;  /* 0x00000004ff147899 */ /* 0x000fe40008011614 */
[----:B------:R-:W-:Y:S02]  /*12b0*/  USHF.R.U32.HI UR24, URZ, 0x4, UR24 ;  /* 0x00000004ff187899 */ /* 0x000fe40008011618 */
[----:B------:R-:W-:Y:S02]  /*12c0*/  ULOP3.LUT UR18, UR18, 0x3fc0, URZ, 0xc0, !UPT ;  /* 0x00003fc012127892 */ /* 0x000fe4000f8ec0ff */
[----:B------:R-:W-:Y:S01]  /*12d0*/  ULOP3.LUT UR19, UR19, 0x3fc0, URZ, 0xc0, !UPT ;  /* 0x00003fc013137892 */ /* 0x000fe2000f8ec0ff */
[----:B---3--:R-:W-:Y:S01]  /*12e0*/  R2UR UR39, R0 ;  /* 0x00000000002772ca */ /* 0x008fe200000e0000 */
[----:B------:R-:W-:-:S02]  /*12f0*/  ULOP3.LUT UR20, UR20, 0x3fc0, URZ, 0xc0, !UPT ;  /* 0x00003fc014147892 */ /* 0x000fc4000f8ec0ff */
[----:B------:R-:W-:Y:S02]  /*1300*/  ULOP3.LUT UR24, UR24, 0x3fc0, URZ, 0xc0, !UPT ;  /* 0x00003fc018187892 */ /* 0x000fe4000f8ec0ff */
[----:B------:R-:W-:Y:S02]  /*1310*/  ULEA.HI UR38, UR38, UR38, URZ, 0x1 ;  /* 0x0000002626267291 */ /* 0x000fe4000f8f08ff */
[----:B------:R-:W-:Y:S02]  /*1320*/  UISETP.NE.AND UP0, UPT, UR31, URZ, UPT ;  /* 0x000000ff1f00728c */ /* 0x000fe4000bf05270 */
[----:B------:R-:W-:Y:S02]  /*1330*/  UIADD3 UR27, UPT, UPT, UR12, 0x30, URZ ;  /* 0x000000300c1b7890 */ /* 0x000fe4000fffe0ff */
[----:B------:R-:W-:Y:S02]  /*1340*/  ULOP3.LUT UR18, UR18, 0x10000, URZ, 0xfc, !UPT ;  /* 0x0001000012127892 */ /* 0x000fe4000f8efcff */
[----:B------:R-:W-:-:S02]  /*1350*/  UIADD3 UR10, UPT, UPT, UR39, 0x100, URZ ;  /* 0x00000100270a7890 */ /* 0x000fc4000fffe0ff */
[----:B------:R-:W-:Y:S02]  /*1360*/  UIADD3 UR8, UPT, UPT, UR39, 0x104, URZ ;  /* 0x0000010427087890 */ /* 0x000fe4000fffe0ff */
[----:B------:R-:W-:Y:S02]  /*1370*/  UIADD3 UR6, UPT, UPT, UR39, -0x7fffff00, URZ ;  /* 0x8000010027067890 */ /* 0x000fe4000fffe0ff */
[----:B------:R-:W-:Y:S02]  /*1380*/  UIADD3 UR4, UPT, UPT, UR39, -0x7ffffefc, URZ ;  /* 0x8000010427047890 */ /* 0x000fe4000fffe0ff */
[----:B------:R-:W-:Y:S02]  /*1390*/  UIADD3 UR11, UPT, UPT, UR39, 0x108, URZ ;  /* 0x00000108270b7890 */ /* 0x000fe4000fffe0ff */
[----:B------:R-:W-:Y:S02]  /*13a0*/  UIADD3 UR9, UPT, UPT, UR39, 0x110, URZ ;  /* 0x0000011027097890 */ /* 0x000fe4000fffe0ff */
[----:B------:R-:W-:-:S02]  /*13b0*/  UIADD3 UR7, UPT, UPT, UR39, -0x7ffffef8, URZ ;  /* 0x8000010827077890 */ /* 0x000fc4000fffe0ff */
[----:B------:R-:W-:Y:S02]  /*13c0*/  USHF.R.U32.HI UR33, URZ, 0x1, UR10 ;  /* 0x00000001ff217899 */ /* 0x000fe4000801160a */
[----:B------:R-:W-:Y:S02]  /*13d0*/  USHF.R.U32.HI UR25, URZ, 0x1, UR6 ;  /* 0x00000001ff197899 */ /* 0x000fe40008011606 */
[----:B------:R-:W-:Y:S02]  /*13e0*/  USHF.R.U32.HI UR17, URZ, 0x1, UR8 ;  /* 0x00000001ff117899 */ /* 0x000fe40008011608 */
[----:B------:R-:W-:Y:S02]  /*13f0*/  UIADD3 UR5, UPT, UPT, UR39, -0x7ffffef0, URZ ;  /* 0x8000011027057890 */ /* 0x000fe4000fffe0ff */
[----:B------:R-:W-:Y:S02]  /*1400*/  USHF.R.U32.HI UR16, URZ, 0x1, UR4 ;  /* 0x00000001ff107899 */ /* 0x000fe40008011604 */
[----:B------:R-:W-:-:S02]  /*1410*/  USHF.R.U32.HI UR52, URZ, 0x1a, UR11 ;  /* 0x0000001aff347899 */ /* 0x000fc4000801160b */
[----:B------:R-:W-:Y:S02]  /*1420*/  USHF.R.U32.HI UR46, URZ, 0x1a, UR7 ;  /* 0x0000001aff2e7899 */ /* 0x000fe40008011607 */
[----:B------:R-:W-:Y:S02]  /*1430*/  USHF.R.U32.HI UR42, URZ, 0x1a, UR9 ;  /* 0x0000001aff2a7899 */ /* 0x000fe40008011609 */
[----:B------:R-:W-:Y:S02]  /*1440*/  ULOP3.LUT UR33, UR33, 0x60000000, URZ, 0xc0, !UPT ;  /* 0x6000000021217892 */ /* 0x000fe4000f8ec0ff */
[----:B------:R-:W-:Y:S02]  /*1450*/  ULOP3.LUT UR25, UR25, 0x60000000, URZ, 0xc0, !UPT ;  /* 0x6000000019197892 */ /* 0x000fe4000f8ec0ff */
[----:B------:R-:W-:Y:S02]  /*1460*/  ULOP3.LUT UR17, UR17, 0x60000000, URZ, 0xc0, !UPT ;  /* 0x6000000011117892 */ /* 0x000fe4000f8ec0ff */
[----:B------:R-:W-:-:S02]  /*1470*/  USHF.R.U32.HI UR41, URZ, 0x1a, UR5 ;  /* 0x0000001aff297899 */ /* 0x000fc40008011605 */
[----:B------:R-:W-:Y:S02]  /*1480*/  ULOP3.LUT UR16, UR16, 0x60000000, URZ, 0xc0, !UPT ;  /* 0x6000000010107892 */ /* 0x000fe4000f8ec0ff */
[----:B------:R-:W-:Y:S02]  /*1490*/  ULOP3.LUT UR52, UR33, 0x30, UR52, 0xf8, !UPT ;  /* 0x0000003021347892 */ /* 0x000fe4000f8ef834 */
[----:B------:R-:W-:Y:S02]  /*14a0*/  ULOP3.LUT UR46, UR25, 0x30, UR46, 0xf8, !UPT ;  /* 0x00000030192e7892 */ /* 0x000fe4000f8ef82e */
[----:B------:R-:W-:Y:S02]  /*14b0*/  ULOP3.LUT UR42, UR17, 0x30, UR42, 0xf8, !UPT ;  /* 0x00000030112a7892 */ /* 0x000fe4000f8ef82a */
[----:B------:R-:W-:Y:S02]  /*14c0*/  ULOP3.LUT UR41, UR16, 0x30, UR41, 0xf8, !UPT ;  /* 0x0000003010297892 */ /* 0x000fe4000f8ef829 */
[----:B------:R-:W-:-:S02]  /*14d0*/  ULOP3.LUT UR53, UR52, UR40, URZ, 0xfc, !UPT ;  /* 0x0000002834357292 */ /* 0x000fc4000f8efcff */
[----:B------:R-:W-:Y:S02]  /*14e0*/  ULOP3.LUT UR47, UR46, UR40, URZ, 0xfc, !UPT ;  /* 0x000000282e2f7292 */ /* 0x000fe4000f8efcff */
[----:B------:R-:W-:Y:S02]  /*14f0*/  ULOP3.LUT UR43, UR42, UR40, URZ, 0xfc, !UPT ;  /* 0x000000282a2b7292 */ /* 0x000fe4000f8efcff */
[----:B------:R-:W-:Y:S02]  /*1500*/  ULOP3.LUT UR41, UR41, UR40, URZ, 0xfc, !UPT ;  /* 0x0000002829297292 */ /* 0x000fe4000f8efcff */
[----:B------:R-:W-:Y:S02]  /*1510*/  ULOP3.LUT UR19, UR19, 0x10000, URZ, 0xfc, !UPT ;  /* 0x0001000013137892 */ /* 0x000fe4000f8efcff */
[----:B------:R-:W-:Y:S02]  /*1520*/  ULOP3.LUT UR20, UR20, 0x10000, URZ, 0xfc, !UPT ;  /* 0x0001000014147892 */ /* 0x000fe4000f8efcff */
[----:B------:R-:W-:-:S02]  /*1530*/  ULOP3.LUT UR24, UR24, 0x10000, URZ, 0xfc, !UPT ;  /* 0x0001000018187892 */ /* 0x000fc4000f8efcff */
[----:B------:R-:W-:Y:S02]  /*1540*/  USHF.R.S32.HI UR38, URZ, 0x1, UR38 ;  /* 0x00000001ff267899 */ /* 0x000fe40008011426 */
[----:B------:R-:W-:Y:S01]  /*1550*/  UISETP.NE.AND UP1, UPT, UR31, URZ, UPT ;  /* 0x000000ff1f00728c */ /* 0x000fe2000bf25270 */
[----:B------:R-:W-:Y:S01]  /*1560*/  UMOV UR37, URZ ;  /* 0x000000ff00257c82 */ /* 0x000fe20008000000 */
[----:B------:R-:W-:Y:S01]  /*1570*/  UMOV UR36, URZ ;  /* 0x000000ff00247c82 */ /* 0x000fe20008000000 */
[----:B------:R-:W-:Y:S01]  /*1580*/  UMOV UR52, URZ ;  /* 0x000000ff00347c82 */ /* 0x000fe20008000000 */
[----:B------:R-:W-:Y:S01]  /*1590*/  UMOV UR46, URZ ;  /* 0x000000ff002e7c82 */ /* 0x000fe20008000000 */
[----:B------:R-:W-:Y:S01]  /*15a0*/  UMOV UR42, URZ ;  /* 0x000000ff002a7c82 */ /* 0x000fe20008000000 */
[----:B------:R-:W-:-:S05]  /*15b0*/  UMOV UR40, URZ ;  /* 0x000000ff00287c82 */ /* 0x000fca0008000000 */
.L_x_24:
[----:B-1--4-:R-:W-:Y:S01]  /*15c0*/  PLOP3.LUT P1, PT, PT, PT, PT, 0x80, 0x8 ;  /* 0x000000000008781c */ /* 0x012fe20003f2f070 */
[----:B------:R-:W-:Y:S02]  /*15d0*/  UIADD3 UR26, UPT, UPT, UR38, UR26, URZ ;  /* 0x0000001a261a7290 */ /* 0x000fe4000fffe0ff */
[----:B------:R-:W-:Y:S01]  /*15e0*/  UPLOP3.LUT UP4, UPT, UPT, UPT, UPT, 0x40, 0x4 ;  /* 0x000000000004789c */ /* 0x000fe20003f8e870 */
[----:B---3--:R-:W-:Y:S10]  /*15f0*/  BRA.U UP0, `(.L_x_17) ;  /* 0x00000001001c7547 */ /* 0x008ff4000b800000 */
[----:B------:R-:W-:Y:S01]  /*1600*/  USHF.L.U32 UR16, UR37, 0x1f, URZ ;  /* 0x0000001f25107899 */ /* 0x000fe200080006ff */
[----:B------:R-:W-:Y:S01]  /*1610*/  SHF.L.U32 R2, R3, 0x1f, RZ ;  /* 0x0000001f03027819 */ /* 0x000fe200000006ff */
[----:B------:R-:W-:-:S04]  /*1620*/  ULEA UR17, UR36, UR12, 0x3 ;  /* 0x0000000c24117291 */ /* 0x000fc8000f8e18ff */
[----:B------:R-:W-:-:S05]  /*1630*/  MOV R0, UR16 ;  /* 0x0000001000007c02 */ /* 0x000fca0008000f00 */
[----:B------:R1:W3:Y:S01]  /*1640*/  SYNCS.PHASECHK.TRANS64.TRYWAIT P1, [UR17], R0 ;  /* 0x00000000ff0075a7 */ /* 0x0002e20008021111 */
[----:B------:R-:W4:Y:S02]  /*1650*/  SYNCS.PHASECHK.TRANS64.TRYWAIT P0, [UR12+0x38], R2 ;  /* 0x00003802ff0075a7 */ /* 0x000f24000800110c */
[----:B-1-34-:R-:W-:Y:S05]  /*1660*/  @!P0 BRA `(.L_x_18) ;  /* 0x0000003400408947 */ /* 0x01afea0003800000 */
.L_x_17:
[----:B------:R-:W-:-:S05]  /*1670*/  UMOV UR35, URZ ;  /* 0x000000ff00237c82 */ /* 0x000fca0008000000 */
.L_x_22:
[----:B---34-:R-:W-:Y:S05]  /*1680*/  BRA.U UP0, `(.L_x_19) ;  /* 0x0000000100cc7547 */ /* 0x018fea000b800000 */
[----:B------:R-:W-:Y:S02]  /*1690*/  USHF.L.U32 UR25, UR36, 0xa, URZ ;  /* 0x0000000a24197899 */ /* 0x000fe400080006ff */
[----:B------:R-:W-:Y:S02]  /*16a0*/  ULEA UR68, UR36, UR19, 0x6 ;  /* 0x0000001324447291 */ /* 0x000fe4000f8e30ff */
[----:B------:R-:W-:Y:S02]  /*16b0*/  UIADD3 UR16, UPT, UPT, UR25, 0x6, URZ ;  /* 0x0000000619107890 */ /* 0x000fe4000fffe0ff */
[----:B------:R-:W-:Y:S02]  /*16c0*/  ULEA UR64, UR36, UR18, 0x7 ;  /* 0x0000001224407291 */ /* 0x000fe4000f8e38ff */
[----:B------:R-:W-:Y:S02]  /*16d0*/  ULEA UR17, UR36, UR12, 0x3 ;  /* 0x0000000c24117291 */ /* 0x000fe4000f8e18ff */
[----:B------:R-:W-:Y:S02]  /*16e0*/  UIADD3 UR34, UPT, UPT, UR16, UR24, URZ ;  /* 0x0000001810227290 */ /* 0x000fe4000fffe0ff */
[----:B------:R-:W-:Y:S02]  /*16f0*/  UIADD3 UR66, UPT, UPT, UR68, 0x20, URZ ;  /* 0x0000002044427890 */ /* 0x000fe4000fffe0ff */
[----:B------:R-:W-:Y:S02]  /*1700*/  UIADD3 UR62, UPT, UPT, UR64, 0x40, URZ ;  /* 0x00000040403e7890 */ /* 0x000fe4000fffe0ff */
[----:B------:R-:W-:Y:S02]  /*1710*/  UIADD3 UR60, UPT, UPT, UR64, 0x20, URZ ;  /* 0x00000020403c7890 */ /* 0x000fe4000fffe0ff */
[----:B------:R-:W-:Y:S02]  /*1720*/  UIADD3 UR58, UPT, UPT, UR64, 0x60, URZ ;  /* 0x00000060403a7890 */ /* 0x000fe4000fffe0ff */
[----:B------:R-:W-:Y:S02]  /*1730*/  UIADD3 UR56, UPT, UPT, UR25, UR24, URZ ;  /* 0x0000001819387290 */ /* 0x000fe4000fffe0ff */
[----:B------:R-:W-:Y:S02]  /*1740*/  UIADD3 UR54, UPT, UPT, UR25, UR20, URZ ;  /* 0x0000001419367290 */ /* 0x000fe4000fffe0ff */
[----:B------:R-:W-:Y:S02]  /*1750*/  UIADD3 UR50, UPT, UPT, UR24, 0x2, UR25 ;  /* 0x0000000218327890 */ /* 0x000fe4000fffe019 */
[----:B------:R-:W-:Y:S02]  /*1760*/  UIADD3 UR48, UPT, UPT, UR20, 0x2, UR25 ;  /* 0x0000000214307890 */ /* 0x000fe4000fffe019 */
[----:B------:R-:W-:Y:S02]  /*1770*/  UIADD3 UR44, UPT, UPT, UR24, 0x4, UR25 ;  /* 0x00000004182c7890 */ /* 0x000fe4000fffe019 */
[----:B------:R-:W-:Y:S02]  /*1780*/  UIADD3 UR70, UPT, UPT, UR20, 0x4, UR25 ;  /* 0x0000000414467890 */ /* 0x000fe4000fffe019 */
[----:B------:R-:W-:Y:S02]  /*1790*/  UIADD3 UR33, UPT, UPT, UR17, 0x18, URZ ;  /* 0x0000001811217890 */ /* 0x000fe4000fffe0ff */
[----:B------:R-:W-:Y:S01]  /*17a0*/  UIADD3 UR16, UPT, UPT, UR16, UR20, URZ ;  /* 0x0000001410107290 */ /* 0x000fe2000fffe0ff */
[----:B------:R-:W-:Y:S01]  /*17b0*/  UMOV UR69, 0x4008 ;  /* 0x0000400800457882 */ /* 0x000fe20000000000 */
        /* <DEDUP_REMOVED lines=11> */
[----:B------:R-:W-:Y:S05]  /*1870*/  @P1 BRA `(.L_x_20) ;  /* 0x0000000000101947 */ /* 0x000fea0003800000 */
[----:B------:R-:W-:Y:S06]  /*1880*/  USHF.L.U32 UR25, UR37, 0x1f, URZ ;  /* 0x0000001f25197899 */ /* 0x000fec00080006ff */
[----:B-1----:R-:W-:Y:S04]  /*1890*/  MOV R0, UR25 ;  /* 0x0000001900007c02 */ /* 0x002fe80008000f00 */
[----:B------:R-:W1:Y:S02]  /*18a0*/  SYNCS.PHASECHK.TRANS64.TRYWAIT P0, [UR17], R0 ;  /* 0x00000000ff0075a7 */ /* 0x000e640008001111 */
[----:B-1----:R-:W-:Y:S05]  /*18b0*/  @!P0 BRA `(.L_x_21) ;  /* 0x0000003000cc8947 */ /* 0x002fea0003800000 */
.L_x_20:
[----:B------:R3:W-:Y:S01]  /*18c0*/  UTCCP.T.S.2CTA.4x32dp128bit tmem[UR39+0x100], gdesc[UR68] ;  /* 0x00010044270079e7 */ /* 0x0007e20009300000 */
[----:B------:R3:W-:Y:S01]  /*18d0*/  UTCCP.T.S.2CTA.4x32dp128bit tmem[UR39+0x104], gdesc[UR66] ;  /* 0x00010442270079e7 */ /* 0x0007e20009300000 */
[----:B------:R3:W-:Y:S01]  /*18e0*/  UTCCP.T.S.2CTA.4x32dp128bit tmem[UR39+0x108], gdesc[UR64] ;  /* 0x00010840270079e7 */ /* 0x0007e20009300000 */
[----:B------:R3:W-:Y:S01]  /*18f0*/  UTCCP.T.S.2CTA.4x32dp128bit tmem[UR39+0x10c], gdesc[UR62] ;  /* 0x00010c3e270079e7 */ /* 0x0007e20009300000 */
[----:B------:R3:W-:Y:S01]  /*1900*/  UTCCP.T.S.2CTA.4x32dp128bit tmem[UR39+0x110], gdesc[UR60] ;  /* 0x0001103c270079e7 */ /* 0x0007e20009300000 */
[----:B------:R3:W-:Y:S01]  /*1910*/  UTCCP.T.S.2CTA.4x32dp128bit tmem[UR39+0x114], gdesc[UR58] ;  /* 0x0001143a270079e7 */ /* 0x0007e20009300000 */
[----:B------:R3:W-:Y:S01]  /*1920*/  UTCOMMA.2CTA gdesc[UR54], gdesc[UR56], tmem[UR39], tmem[UR52], idesc[UR53], tmem[UR10], UP4 ;  /* 0xc00a3438360075ea */ /* 0x0007e2000a200027 */
[----:B------:R-:W-:Y:S01]  /*1930*/  UPLOP3.LUT UP4, UPT, UPT, UPT, UPT, 0x80, 0x8 ;  /* 0x000000000008789c */ /* 0x000fe20003f8f070 */
[----:B------:R3:W-:Y:S01]  /*1940*/  UTCOMMA.2CTA gdesc[UR48], gdesc[UR50], tmem[UR39], tmem[UR46], idesc[UR47], tmem[UR6], UPT ;  /* 0xc0062e32300075ea */ /* 0x0007e2000ba00027 */
[----:B------:R3:W-:Y:S01]  /*1950*/  UTCOMMA.2CTA gdesc[UR70], gdesc[UR44], tmem[UR39], tmem[UR42], idesc[UR43], tmem[UR8], UPT ;  /* 0xc0082a2c460075ea */ /* 0x0007e2000ba00027 */
[----:B------:R-:W-:Y:S01]  /*1960*/  UMOV UR72, UR34 ;  /* 0x0000002200487c82 */ /* 0x000fe20008000000 */
[----:B------:R-:W-:Y:S01]  /*1970*/  UMOV UR73, 0x40004040 ;  /* 0x4000404000497882 */ /* 0x000fe20000000000 */
[----:B------:R-:W-:Y:S02]  /*1980*/  UMOV UR17, 0x40004040 ;  /* 0x4000404000117882 */ /* 0x000fe40000000000 */
[----:B------:R3:W-:Y:S01]  /*1990*/  UTCOMMA.2CTA gdesc[UR16], gdesc[UR72], tmem[UR39], tmem[UR40], idesc[UR41], tmem[UR4], UPT ;  /* 0xc0042848100075ea */ /* 0x0007e2000ba00027 */
[----:B------:R3:W-:Y:S01]  /*19a0*/  UTCBAR.2CTA.MULTICAST [UR33], URZ, UR32 ;  /* 0x000000ff210073e9 */ /* 0x0007e20008200820 */
[----:B------:R-:W-:Y:S02]  /*19b0*/  NOP ;  /* 0x0000000000007918 */ /* 0x000fe40000000000 */
.L_x_19:
[----:B------:R-:W-:Y:S01]  /*19c0*/  UIADD3 UR36, UPT, UPT, UR36, 0x1, URZ ;  /* 0x0000000124247890 */ /* 0x000fe2000fffe0ff */
[----:B------:R-:W-:Y:S01]  /*19d0*/  PLOP3.LUT P1, PT, PT, PT, PT, 0x80, 0x8 ;  /* 0x000000000008781c */ /* 0x000fe20003f2f070 */
[----:B------:R-:W-:Y:S02]  /*19e0*/  UISETP.GT.U32.AND UP3, UPT, UR35, 0xe, UPT ;  /* 0x0000000e2300788c */ /* 0x000fe4000bf64070 */
[----:B------:R-:W-:Y:S02]  /*19f0*/  UISETP.NE.AND UP2, UPT, UR36, 0x3, UPT ;  /* 0x000000032400788c */ /* 0x000fe4000bf45270 */
[----:B------:R-:W-:Y:S02]  /*1a00*/  UISETP.NE.OR UP3, UPT, UR31, URZ, UP3 ;  /* 0x000000ff1f00728c */ /* 0x000fe40009f65670 */
[----:B---3--:R-:W-:Y:S02]  /*1a10*/  USEL UR16, URZ, 0x1, UP2 ;  /* 0x00000001ff107887 */ /* 0x008fe40009000000 */
[----:B------:R-:W-:Y:S02]  /*1a20*/  USEL UR36, UR36, URZ, UP2 ;  /* 0x000000ff24247287 */ /* 0x000fe40009000000 */
[----:B------:R-:W-:Y:S01]  /*1a30*/  ULOP3.LUT UR37, UR37, UR16, URZ, 0x3c, !UPT ;  /* 0x0000001025257292 */ /* 0x000fe2000f8e3cff */
[----:B------:R-:W-:Y:S01]  /*1a40*/  PLOP3.LUT P0, PT, PT, PT, UP3, 0x80, 0x8 ;  /* 0x000000000008781c */ /* 0x000fe20003f0f038 */
[----:B------:R-:W-:Y:S03]  /*1a50*/  UIADD3 UR35, UPT, UPT, UR35, 0x1, URZ ;  /* 0x0000000123237890 */ /* 0x000fe6000fffe0ff */
[----:B------:R-:W-:Y:S02]  /*1a60*/  @!UP3 USHF.L.U32 UR16, UR37, 0x1f, URZ ;  /* 0x0000001f2510b899 */ /* 0x000fe400080006ff */
[----:B------:R-:W-:Y:S02]  /*1a70*/  @!UP3 ULEA UR17, UR36, UR12, 0x3 ;  /* 0x0000000c2411b291 */ /* 0x000fe4000f8e18ff */
[----:B------:R-:W-:Y:S02]  /*1a80*/  UISETP.NE.AND UP2, UPT, UR35, 0x10, UPT ;  /* 0x000000102300788c */ /* 0x000fe4000bf45270 */
[----:B-1----:R-:W-:Y:S05]  /*1a90*/  IMAD.U32 R0, RZ, RZ, UR16 ;  /* 0x00000010ff007e24 */ /* 0x002fea000f8e00ff */
[----:B------:R3:W4:Y:S02]  /*1aa0*/  @!P0 SYNCS.PHASECHK.TRANS64.TRYWAIT P1, [UR17], R0 ;  /* 0x00000000ff0085a7 */ /* 0x0007240008021111 */
[----:B------:R-:W-:Y:S05]  /*1ab0*/  BRA.U UP2, `(.L_x_22) ;  /* 0xfffffff902f07547 */ /* 0x000fea000b83ffff */
[----:B------:R-:W-:Y:S05]  /*1ac0*/  BRA.U UP1, `(.L_x_23) ;  /* 0x00000001010c7547 */ /* 0x000fea000b800000 */
[----:B------:R-:W-:Y:S02]  /*1ad0*/  UMOV UR16, 0x3 ;  /* 0x0000000300107882 */ /* 0x000fe40000000000 */
[----:B------:R1:W-:Y:S01]  /*1ae0*/  UTCBAR.2CTA.MULTICAST [UR27], URZ, UR16 ;  /* 0x000000ff1b0073e9 */ /* 0x0003e20008200810 */
[----:B------:R-:W-:Y:S02]  /*1af0*/  NOP ;  /* 0x0000000000007918 */ /* 0x000fe40000000000 */
.L_x_23:
[----:B------:R-:W-:Y:S01]  /*1b00*/  UISETP.GE.AND UP2, UPT, UR26, 0x100, UPT ;  /* 0x000001001a00788c */ /* 0x000fe2000bf46270 */
[----:B------:R-:W-:-:S08]  /*1b10*/  LOP3.LUT R3, R3, 0x1, RZ, 0x3c, !PT ;  /* 0x0000000103037812 */ /* 0x000fd000078e3cff */
[----:B------:R-:W-:Y:S05]  /*1b20*/  BRA.U !UP2, `(.L_x_24) ;  /* 0xfffffff90aa47547 */ /* 0x000fea000b83ffff */
.L_x_16:
[----:B------:R-:W-:-:S09]  /*1b30*/  UISETP.NE.AND UP0, UPT, UR28, URZ, UPT ;  /* 0x000000ff1c00728c */ /* 0x000fd2000bf05270 */
[----:B------:R-:W-:Y:S05]  /*1b40*/  BRA.U UP0, `(.L_x_25) ;  /* 0x00000001006c7547 */ /* 0x000fea000b800000 */
[----:B---3--:R-:W3:Y:S01]  /*1b50*/  S2R R0, SR_CgaCtaId ;  /* 0x0000000000007919 */ /* 0x008ee20000008800 */
[----:B------:R-:W-:Y:S01]  /*1b60*/  MOV R5, 0x400 ;  /* 0x0000040000057802 */ /* 0x000fe20000000f00 */
[----:B------:R-:W-:-:S04]  /*1b70*/  IMAD.U32 R2, R3, -0x80000000, RZ ;  /* 0x8000000003027824 */ /* 0x000fc800078e00ff */
[----:B------:R-:W-:Y:S01]  /*1b80*/  IMAD.MOV.U32 R3, RZ, RZ, R2 ;  /* 0x000000ffff037224 */ /* 0x000fe200078e0002 */
[----:B---3--:R-:W-:-:S04]  /*1b90*/  LEA R5, R0, R5, 0x18 ;  /* 0x0000000500057211 */ /* 0x008fc800078ec0ff */
[----:B------:R3:W5:Y:S03]  /*1ba0*/  SYNCS.PHASECHK.TRANS64.TRYWAIT P0, [R5+URZ+0x38], R3 ;  /* 0x00003803050075a7 */ /* 0x00076600080011ff */
[----:B-----5:R-:W-:Y:S05]  /*1bb0*/  @!P0 NANOSLEEP.SYNCS 0x989680 ;  /* 0x009896800000895d */ /* 0x020fea0003900000 */
[----:B------:R-:W5:Y:S02]  /*1bc0*/  @!P0 SYNCS.PHASECHK.TRANS64 P0, [R5+URZ+0x38], R3 ;  /* 0x00003803050085a7 */ /* 0x000f6400080010ff */
[----:B-----5:R-:W-:Y:S05]  /*1bd0*/  @P0 BRA `(.L_x_25) ;  /* 0x0000000000480947 */ /* 0x020fea0003800000 */
.L_x_26:
[----:B-----5:R5:W3:Y:S02]  /*1be0*/  SYNCS.PHASECHK.TRANS64.TRYWAIT P0, [R5+URZ+0x38], R3 ;  /* 0x00003803050075a7 */ /* 0x020ae400080011ff */
[----:B---3--:R-:W-:Y:S05]  /*1bf0*/  @!P0 NANOSLEEP.SYNCS 0x989680 ;  /* 0x009896800000895d */ /* 0x008fea0003900000 */
[----:B------:R-:W3:Y:S02]  /*1c00*/  @!P0 SYNCS.PHASECHK.TRANS64 P0, [R5+URZ+0x38], R3 ;  /* 0x00003803050085a7 */ /* 0x000ee400080010ff */
[----:B---3--:R-:W-:Y:S05]  /*1c10*/  @!P0 BRA `(.L_x_26) ;  /* 0xfffffffc00f08947 */ /* 0x008fea000383ffff */
[----:B------:R-:W-:Y:S05]  /*1c20*/  BRA `(.L_x_25) ;  /* 0x0000000000347947 */ /* 0x000fea0003800000 */
.L_x_15:
[----:B------:R-:W-:-:S13]  /*1c30*/  ISETP.NE.AND P0, PT, R65, RZ, PT ;  /* 0x000000ff4100720c */ /* 0x000fda0003f05270 */
[----:B------:R-:W-:Y:S05]  /*1c40*/  @P0 BRA `(.L_x_27) ;  /* 0x0000000000280947 */ /* 0x000fea0003800000 */
[----:B------:R-:W-:Y:S01]  /*1c50*/  UMOV UR5, 0x400 ;  /* 0x0000040000057882 */ /* 0x000fe20000000000 */
[----:B------:R-:W-:Y:S01]  /*1c60*/  UMOV UR4, 0x20 ;  /* 0x0000002000047882 */ /* 0x000fe20000000000 */
[----:B------:R-:W-:Y:S02]  /*1c70*/  ULEA UR5, UR12, UR5, 0x18 ;  /* 0x000000050c057291 */ /* 0x000fe4000f8ec0ff */
[----:B------:R-:W-:-:S04]  /*1c80*/  UIADD3 UR6, UPT, UPT, -UR4, 0x100000, URZ ;  /* 0x0010000004067890 */ /* 0x000fc8000fffe1ff */
[----:B------:R-:W-:Y:S02]  /*1c90*/  USHF.L.U32 UR7, UR6, 0xb, URZ ;  /* 0x0000000b06077899 */ /* 0x000fe400080006ff */
[----:B------:R-:W-:Y:S01]  /*1ca0*/  USHF.L.U32 UR6, UR6, 0x1, URZ ;  /* 0x0000000106067899 */ /* 0x000fe200080006ff */
[----:B------:R-:W-:Y:S01]  /*1cb0*/  ELECT P0, URZ, PT ;  /* 0x0000000000ff782f */ /* 0x000fe20003800000 */
[----:B------:R-:W5:Y:S10]  /*1cc0*/  FENCE.VIEW.ASYNC.S ;  /* 0x00000000000073c6 */ /* 0x000f740000000000 */
[----:B-----5:R5:W4:Y:S01]  /*1cd0*/  SYNCS.EXCH.64 URZ, [UR5+0x40], UR6 ;  /* 0x0000400605ff75b2 */ /* 0x020b220008000100 */
[----:B------:R-:W-:Y:S01]  /*1ce0*/  NOP ;  /* 0x0000000000007918 */ /* 0x000fe20000000000 */
.L_x_27:
[----:B------:R-:W-:Y:S01]  /*1cf0*/  NOP ;  /* 0x0000000000007918 */ /* 0x000fe20000000000 */
.L_x_25:
[C---:B------:R-:W-:Y:S02]  /*1d00*/  ISETP.NE.AND P0, PT, R65.reuse, RZ, PT ;  /* 0x000000ff4100720c */ /* 0x040fe40003f05270 */
[----:B-1--4-:R-:W-:-:S11]  /*1d10*/  ISETP.GT.AND P1, PT, R65, 0x3, PT ;  /* 0x000000034100780c */ /* 0x012fd60003f24270 */
[----:B------:R-:W-:Y:S05]  /*1d20*/  @P0 BRA `(.L_x_28) ;  /* 0x00000000002c0947 */ /* 0x000fea0003800000 */
[----:B-----5:R-:W1:Y:S01]  /*1d30*/  S2UR UR5, SR_CgaCtaId ;  /* 0x00000000000579c3 */ /* 0x020e620000008800 */
[----:B------:R-:W-:Y:S01]  /*1d40*/  UMOV UR6, 0x400 ;  /* 0x0000040000067882 */ /* 0x000fe20000000000 */
[----:B------:R-:W-:Y:S01]  /*1d50*/  UMOV UR4, 0x20 ;  /* 0x0000002000047882 */ /* 0x000fe20000000000 */
[----:B------:R-:W-:Y:S01]  /*1d60*/  ELECT P2, URZ, PT ;  /* 0x0000000000ff782f */ /* 0x000fe20003840000 */
[----:B-1----:R-:W-:Y:S02]  /*1d70*/  ULEA UR5, UR5, UR6, 0x18 ;  /* 0x0000000605057291 */ /* 0x002fe4000f8ec0ff */
[----:B------:R-:W-:-:S04]  /*1d80*/  UIADD3 UR6, UPT, UPT, -UR4, 0x100000, URZ ;  /* 0x0010000004067890 */ /* 0x000fc8000fffe1ff */
[----:B------:R-:W-:Y:S02]  /*1d90*/  USHF.L.U32 UR7, UR6, 0xb, URZ ;  /* 0x0000000b06077899 */ /* 0x000fe400080006ff */
[----:B------:R-:W-:Y:S01]  /*1da0*/  USHF.L.U32 UR6, UR6, 0x1, URZ ;  /* 0x0000000106067899 */ /* 0x000fe200080006ff */
[----:B------:R-:W1:Y:S11]  /*1db0*/  FENCE.VIEW.ASYNC.S ;  /* 0x00000000000073c6 */ /* 0x000e760000000000 */
[----:B-1----:R1:W4:Y:S01]  /*1dc0*/  SYNCS.EXCH.64 URZ, [UR5+0x40], UR6 ;  /* 0x0000400605ff75b2 */ /* 0x0023220008000100 */
[----:B------:R-:W-:Y:S01]  /*1dd0*/  NOP ;  /* 0x0000000000007918 */ /* 0x000fe20000000000 */
.L_x_28:
[----:B------:R-:W-:Y:S01]  /*1de0*/  NOP ;  /* 0x0000000000007918 */ /* 0x000fe20000000000 */
[----:B------:R-:W-:Y:S01]  /*1df0*/  @P1 NOP ;  /* 0x0000000000001918 */ /* 0x000fe20000000000 */
[----:B------:R-:W-:Y:S05]  /*1e00*/  @P1 BRA `(.L_x_29) ;  /* 0x0000002c00101947 */ /* 0x000fea0003800000 */
[----:B------:R-:W-:Y:S05]  /*1e10*/  @P0 BRA `(.L_x_30) ;  /* 0x00000000002c0947 */ /* 0x000fea0003800000 */
[----:B-1---5:R-:W1:Y:S01]  /*1e20*/  S2UR UR5, SR_CgaCtaId ;  /* 0x00000000000579c3 */ /* 0x022e620000008800 */
        /* <DEDUP_REMOVED lines=8> */
[----:B-1----:R1:W5:Y:S01]  /*1eb0*/  SYNCS.EXCH.64 URZ, [UR5+0x40], UR6 ;  /* 0x0000400605ff75b2 */ /* 0x0023620008000100 */
[----:B------:R-:W-:Y:S01]  /*1ec0*/  NOP ;  /* 0x0000000000007918 */ /* 0x000fe20000000000 */
.L_x_30:
[----:B------:R-:W-:Y:S01]  /*1ed0*/  NOP ;  /* 0x0000000000007918 */ /* 0x000fe20000000000 */
[----:B------:R-:W-:Y:S05]  /*1ee0*/  @P0 BRA `(.L_x_31) ;  /* 0x00000004008c0947 */ /* 0x000fea0003800000 */
[----:B---3-5:R-:W3:Y:S01]  /*1ef0*/  S2R R5, SR_CgaCtaId ;  /* 0x0000000000057919 */ /* 0x028ee20000008800 */
[----:B----4-:R-:W-:Y:S01]  /*1f00*/  NOP ;  /* 0x0000000000007918 */ /* 0x010fe20000000000 */
[----:B------:R-:W-:Y:S02]  /*1f10*/  MOV R0, 0x40 ;  /* 0x0000004000007802 */ /* 0x000fe40000000f00 */
[----:B------:R-:W-:Y:S02]  /*1f20*/  MOV R4, 0x400 ;  /* 0x0000040000047802 */ /* 0x000fe40000000f00 */
[C---:B---3--:R-:W-:Y:S02]  /*1f30*/  LEA R0, R5.reuse, R0, 0x18 ;  /* 0x0000000005007211 */ /* 0x048fe400078ec0ff */
[----:B------:R-:W-:-:S04]  /*1f40*/  LEA R4, R5, R4, 0x18 ;  /* 0x0000000405047211 */ /* 0x000fc800078ec0ff */
[----:B------:R-:W3:Y:S02]  /*1f50*/  LDS.U8 R0, [R0] ;  /* 0x0000000000007984 */ /* 0x000ee40000000000 */
[----:B---3--:R-:W-:-:S13]  /*1f60*/  ISETP.NE.AND P0, PT, R0, RZ, PT ;  /* 0x000000ff0000720c */ /* 0x008fda0003f05270 */
[----:B------:R-:W-:Y:S05]  /*1f70*/  @P0 BRA `(.L_x_32) ;  /* 0x0000000400500947 */ /* 0x000fea0003800000 */
[C---:B------:R-:W-:Y:S02]  /*1f80*/  LOP3.LUT R0, R5.reuse, 0x1, RZ, 0xc0, !PT ;  /* 0x0000000105007812 */ /* 0x040fe400078ec0ff */
[----:B------:R-:W-:Y:S02]  /*1f90*/  LOP3.LUT R10, R5, 0x1, RZ, 0x3c, !PT ;  /* 0x00000001050a7812 */ /* 0x000fe400078e3cff */
[----:B------:R-:W-:-:S13]  /*1fa0*/  ISETP.NE.U32.AND P1, PT, R0, 0x1, PT ;  /* 0x000000010000780c */ /* 0x000fda0003f25070 */
[----:B------:R-:W-:Y:S05]  /*1fb0*/  @!P1 BRA `(.L_x_33) ;  /* 0x0000000000c49947 */ /* 0x000fea0003800000 */
[----:B------:R-:W-:Y:S01]  /*1fc0*/  ELECT P0, URZ, PT ;  /* 0x0000000000ff782f */ /* 0x000fe20003800000 */
[----:B------:R-:W-:-:S12]  /*1fd0*/  BSSY B0, `(.L_x_33) ;  /* 0x000002f000007945 */ /* 0x000fd80003800000 */
[----:B------:R-:W-:Y:S05]  /*1fe0*/  @!P0 BRA `(.L_x_34) ;  /* 0x0000000000b48947 */ /* 0x000fea0003800000 */
[----:B------:R-:W-:-:S05]  /*1ff0*/  UMOV UR4, 0x10 ;  /* 0x0000001000047882 */ /* 0x000fca0000000000 */
[----:B------:R-:W-:Y:S04]  /*2000*/  DEPBAR.LE SB3, 0x36 ;  /* 0x0000bd800000791a */ /* 0x000fe80000000000 */
[----:B------:R-:W3:Y:S02]  /*2010*/  UTCATOMSWS.2CTA.FIND_AND_SET.ALIGN UP0, UR4, UR4 ;  /* 0x00000004000475e3 */ /* 0x000ee40008200800 */
[----:B---3--:R-:W-:Y:S01]  /*2020*/  PLOP3.LUT P0, PT, PT, PT, UP0, 0x80, 0x8 ;  /* 0x000000000008781c */ /* 0x008fe20003f0f008 */
[----:B------:R-:W-:-:S03]  /*2030*/  IMAD.U32 R13, RZ, RZ, UR4 ;  /* 0x00000004ff0d7e24 */ /* 0x000fc6000f8e00ff */
[----:B------:R-:W-:-:S04]  /*2040*/  SEL R0, RZ, 0xffffffff, !P0 ;  /* 0xffffffffff007807 */ /* 0x000fc80004000000 */
[----:B------:R-:W-:-:S13]  /*2050*/  ISETP.NE.AND P0, PT, R0, RZ, PT ;  /* 0x000000ff0000720c */ /* 0x000fda0003f05270 */
[----:B------:R-:W-:Y:S05]  /*2060*/  @P0 BRA `(.L_x_35) ;  /* 0x0000000000240947 */ /* 0x000fea0003800000 */
.L_x_36:
[----:B------:R-:W-:Y:S05]  /*2070*/  NANOSLEEP 0x64 ;  /* 0x000000640000795d */ /* 0x000fea0003800000 */
[----:B------:R-:W-:-:S05]  /*2080*/  UMOV UR4, 0x10 ;  /* 0x0000001000047882 */ /* 0x000fca0000000000 */
[----:B------:R-:W-:Y:S04]  /*2090*/  DEPBAR.LE SB3, 0x36 ;  /* 0x0000bd800000791a */ /* 0x000fe80000000000 */
[----:B------:R-:W3:Y:S02]  /*20a0*/  UTCATOMSWS.2CTA.FIND_AND_SET.ALIGN UP0, UR4, UR4 ;  /* 0x00000004000475e3 */ /* 0x000ee40008200800 */
[----:B---3--:R-:W-:Y:S01]  /*20b0*/  PLOP3.LUT P0, PT, PT, PT, UP0, 0x80, 0x8 ;  /* 0x000000000008781c */ /* 0x008fe20003f0f008 */
[----:B------:R-:W-:-:S03]  /*20c0*/  IMAD.U32 R13, RZ, RZ, UR4 ;  /* 0x00000004ff0d7e24 */ /* 0x000fc6000f8e00ff */
[----:B------:R-:W-:-:S04]  /*20d0*/  SEL R0, RZ, 0xffffffff, !P0 ;  /* 0xffffffffff007807 */ /* 0x000fc80004000000 */
[----:B------:R-:W-:-:S13]  /*20e0*/  ISETP.NE.AND P0, PT, R0, RZ, PT ;  /* 0x000000ff0000720c */ /* 0x000fda0003f05270 */
[----:B------:R-:W-:Y:S05]  /*20f0*/  @!P0 BRA `(.L_x_36) ;  /* 0xfffffffc00dc8947 */ /* 0x000fea000383ffff */
.L_x_35:
[----:B------:R-:W-:Y:S01]  /*2100*/  MOV R0, 0x60 ;  /* 0x0000006000007802 */ /* 0x000fe20000000f00 */
[----:B------:R-:W-:Y:S02]  /*2110*/  VIADD R7, R4, 0x48 ;  /* 0x0000004804077836 */ /* 0x000fe40000000000 */
[----:B------:R-:W-:Y:S01]  /*2120*/  IMAD.MOV.U32 R8, RZ, RZ, 0x4 ;  /* 0x00000004ff087424 */ /* 0x000fe200078e00ff */
[----:B------:R-:W-:Y:S02]  /*2130*/  LEA R11, R5, R0, 0x18 ;  /* 0x00000000050b7211 */ /* 0x000fe400078ec0ff */
[----:B------:R-:W-:-:S03]  /*2140*/  MOV R0, 0x58 ;  /* 0x0000005800007802 */ /* 0x000fc60000000f00 */
[----:B------:R-:W3:Y:S01]  /*2150*/  LDS R14, [R11] ;  /* 0x000000000b0e7984 */ /* 0x000ee20000000800 */
[----:B------:R-:W-:Y:S01]  /*2160*/  LEA R3, R5, R0, 0x18 ;  /* 0x0000000005037211 */ /* 0x000fe200078ec0ff */
[----:B---3--:R-:W-:-:S04]  /*2170*/  IMAD.U32 R14, R14, -0x80000000, RZ ;  /* 0x800000000e0e7824 */ /* 0x008fc800078e00ff */
[----:B------:R-:W3:Y:S02]  /*2180*/  SYNCS.PHASECHK.TRANS64.TRYWAIT P0, [R3+URZ], R14 ;  /* 0x0000000e030075a7 */ /* 0x000ee400080011ff */
[----:B---3--:R-:W-:Y:S05]  /*2190*/  @P0 BRA `(.L_x_37) ;  /* 0x0000000000080947 */ /* 0x008fea0003800000 */
[----:B------:R-:W3:Y:S02]  /*21a0*/  SYNCS.PHASECHK.TRANS64.TRYWAIT P0, [R3+URZ], R14 ;  /* 0x0000000e030075a7 */ /* 0x000ee400080011ff */
[----:B---3--:R-:W-:Y:S05]  /*21b0*/  @!P0 BRA `(.L_x_38) ;  /* 0x0000002800ac8947 */ /* 0x008fea0003800000 */
.L_x_37:
[C---:B---3--:R-:W-:Y:S01]  /*21c0*/  PRMT R3, R10.reuse, 0x654, R3 ;  /* 0x000006540a037816 */ /* 0x048fe20000000003 */
[C---:B------:R-:W-:Y:S01]  /*21d0*/  IMAD.SHL.U32 R9, R13.reuse, 0x20, RZ ;  /* 0x000000200d097824 */ /* 0x040fe200078e00ff */
[----:B------:R-:W-:Y:S01]  /*21e0*/  PRMT R2, R10, 0x654, R7 ;  /* 0x000006540a027816 */ /* 0x000fe20000000007 */
[----:B------:R-:W-:Y:S01]  /*21f0*/  IMAD.MOV.U32 R6, RZ, RZ, 0xffff ;  /* 0x0000ffffff067424 */ /* 0x000fe200078e00ff */
[----:B------:R3:W-:Y:S01]  /*2200*/  SYNCS.ARRIVE.TRANS64.RED RZ, [R3+URZ], R8 ;  /* 0x0000000803ff79a7 */ /* 0x0007e200080004ff */
[----:B------:R-:W-:Y:S01]  /*2210*/  IMAD.MOV.U32 R0, RZ, RZ, 0x1 ;  /* 0x00000001ff007424 */ /* 0x000fe200078e00ff */
[----:B------:R4:W-:Y:S01]  /*2220*/  STS [R4+0x48], R9 ;  /* 0x0000480904007388 */ /* 0x0009e20000000800 */
[----:B------:R-:W-:Y:S01]  /*2230*/  VIADD R7, R13, 0x10 ;  /* 0x000000100d077836 */ /* 0x000fe20000000000 */
[----:B------:R-:W-:Y:S02]  /*2240*/  SHF.L.U32 R6, R6, R13, RZ ;  /* 0x0000000d06067219 */ /* 0x000fe400000006ff */
[----:B------:R4:W-:Y:S02]  /*2250*/  STAS [R2.64], R13 ;  /* 0x0000000d02007dbd */ /* 0x0009e4000c0008ff */
[----:B------:R-:W-:-:S04]  /*2260*/  SHF.L.U32 R7, R0, R7, RZ ;  /* 0x0000000700077219 */ /* 0x000fc800000006ff */
[----:B------:R-:W-:Y:S02]  /*2270*/  LOP3.LUT R6, R7, R6, RZ, 0xfc, !PT ;  /* 0x0000000607067212 */ /* 0x000fe400078efcff */
[----:B---3--:R-:W-:-:S04]  /*2280*/  MOV R8, 0x50 ;  /* 0x0000005000087802 */ /* 0x008fc80000000f00 */
[----:B------:R-:W-:-:S05]  /*2290*/  LEA R7, R5, R8, 0x18 ;  /* 0x0000000805077211 */ /* 0x000fca00078ec0ff */
[----:B------:R4:W-:Y:S04]  /*22a0*/  ATOMS.OR RZ, [R7], R6 ;  /* 0x0000000607ff738c */ /* 0x0009e80003000000 */
[----:B------:R4:W-:Y:S02]  /*22b0*/  ATOMS.XOR RZ, [R11], R0 ;  /* 0x000000000bff738c */ /* 0x0009e40003800000 */
.L_x_34:
[----:B-12---:R-:W-:Y:S05]  /*22c0*/  BSYNC B0 ;  /* 0x0000000000007941 */ /* 0x006fea0003800000 */
.L_x_33:
[----:B------:R-:W-:Y:S05]  /*22d0*/  @P1 BRA `(.L_x_39) ;  /* 0x0000000000881947 */ /* 0x000fea0003800000 */
[----:B------:R-:W-:Y:S05]  /*22e0*/  WARPSYNC.ALL ;  /* 0x0000000000007948 */ /* 0x000fea0003800000 */
[----:B------:R-:W-:Y:S01]  /*22f0*/  NOP ;  /* 0x0000000000007918 */ /* 0x000fe20000000000 */
[----:B------:R-:W-:-:S13]  /*2300*/  ELECT P0, URZ, PT ;  /* 0x0000000000ff782f */ /* 0x000fda0003800000 */
[----:B------:R-:W-:Y:S05]  /*2310*/  @!P0 BRA `(.L_x_39) ;  /* 0x0000000000788947 */ /* 0x000fea0003800000 */
[----:B----4-:R-:W-:Y:S02]  /*2320*/  MOV R0, 0x60 ;  /* 0x0000006000007802 */ /* 0x010fe40000000f00 */
[----:B------:R-:W-:Y:S02]  /*2330*/  MOV R2, 0x58 ;  /* 0x0000005800027802 */ /* 0x000fe40000000f00 */
[C---:B------:R-:W-:Y:S02]  /*2340*/  LEA R7, R5.reuse, R0, 0x18 ;  /* 0x0000000005077211 */ /* 0x040fe400078ec0ff */
[----:B------:R-:W-:-:S03]  /*2350*/  LEA R3, R5, R2, 0x18 ;  /* 0x0000000205037211 */ /* 0x000fc600078ec0ff */
[----:B------:R-:W3:Y:S02]  /*2360*/  LDS R0, [R7] ;  /* 0x0000000007007984 */ /* 0x000ee40000000800 */
[----:B---3--:R-:W-:-:S04]  /*2370*/  IMAD.U32 R8, R0, -0x80000000, RZ ;  /* 0x8000000000087824 */ /* 0x008fc800078e00ff */
[----:B------:R-:W3:Y:S02]  /*2380*/  SYNCS.PHASECHK.TRANS64.TRYWAIT P0, [R3+URZ], R8 ;  /* 0x00000008030075a7 */ /* 0x000ee400080011ff */
[----:B---3--:R-:W-:Y:S05]  /*2390*/  @P0 BRA `(.L_x_40) ;  /* 0x0000000000080947 */ /* 0x008fea0003800000 */
[----:B------:R-:W3:Y:S02]  /*23a0*/  SYNCS.PHASECHK.TRANS64.TRYWAIT P0, [R3+URZ], R8 ;  /* 0x00000008030075a7 */ /* 0x000ee400080011ff */
[----:B---3--:R-:W-:Y:S05]  /*23b0*/  @!P0 BRA `(.L_x_41) ;  /* 0x0000002800448947 */ /* 0x008fea0003800000 */
.L_x_40:
[----:B------:R-:W4:Y:S01]  /*23c0*/  LDS R13, [R4+0x48] ;  /* 0x00004800040d7984 */ /* 0x000f220000000800 */
[----:B------:R-:W-:Y:S01]  /*23d0*/  IMAD.MOV.U32 R2, RZ, RZ, 0xffff ;  /* 0x0000ffffff027424 */ /* 0x000fe200078e00ff */
[----:B---3--:R-:W-:Y:S01]  /*23e0*/  PRMT R3, R10, 0x654, R3 ;  /* 0x000006540a037816 */ /* 0x008fe20000000003 */
[----:B------:R-:W-:Y:S02]  /*23f0*/  IMAD.MOV.U32 R0, RZ, RZ, 0x1 ;  /* 0x00000001ff007424 */ /* 0x000fe400078e00ff */
[C---:B----4-:R-:W-:Y:S01]  /*2400*/  IMAD.SHL.U32 R11, R13.reuse, 0x20, RZ ;  /* 0x000000200d0b7824 */ /* 0x050fe200078e00ff */
[----:B------:R-:W-:Y:S01]  /*2410*/  SHF.L.U32 R2, R2, R13, RZ ;  /* 0x0000000d02027219 */ /* 0x000fe200000006ff */
[----:B------:R-:W-:-:S03]  /*2420*/  VIADD R9, R13, 0x10 ;  /* 0x000000100d097836 */ /* 0x000fc60000000000 */
[----:B------:R3:W-:Y:S01]  /*2430*/  STS [R4+0x48], R11 ;  /* 0x0000480b04007388 */ /* 0x0007e20000000800 */
[----:B------:R-:W-:Y:S02]  /*2440*/  MOV R6, 0x50 ;  /* 0x0000005000067802 */ /* 0x000fe40000000f00 */
[----:B------:R-:W-:Y:S02]  /*2450*/  SHF.L.U32 R9, R0, R9, RZ ;  /* 0x0000000900097219 */ /* 0x000fe400000006ff */
[----:B------:R-:W-:Y:S02]  /*2460*/  LEA R5, R5, R6, 0x18 ;  /* 0x0000000605057211 */ /* 0x000fe400078ec0ff */
[----:B------:R-:W-:-:S05]  /*2470*/  LOP3.LUT R2, R9, R2, RZ, 0xfc, !PT ;  /* 0x0000000209027212 */ /* 0x000fca00078efcff */
[----:B------:R3:W-:Y:S01]  /*2480*/  ATOMS.OR RZ, [R5], R2 ;  /* 0x0000000205ff738c */ /* 0x0007e20003000000 */
[----:B------:R3:W-:Y:S03]  /*2490*/  SYNCS.ARRIVE.TRANS64.RED.A1T0 RZ, [R3+URZ], RZ ;  /* 0x000000ff03ff79a7 */ /* 0x0007e600081004ff */
[----:B------:R3:W-:Y:S01]  /*24a0*/  ATOMS.XOR RZ, [R7], R0 ;  /* 0x0000000007ff738c */ /* 0x0007e20003800000 */
[----:B------:R-:W-:Y:S05]  /*24b0*/  BRA `(.L_x_39) ;  /* 0x0000000000107947 */ /* 0x000fea0003800000 */
.L_x_32:
[----:B------:R-:W-:Y:S02]  /*24c0*/  MOV R3, 0xffffffff ;  /* 0xffffffff00037802 */ /* 0x000fe40000000f00 */
[----:B------:R-:W-:-:S03]  /*24d0*/  MOV R2, 0x2500 ;  /* 0x0000250000027802 */ /* 0x000fc60000000f00 */
[----:B------:R3:W-:Y:S04]  /*24e0*/  STS [R4+0x48], R3 ;  /* 0x0000480304007388 */ /* 0x0007e80000000800 */
[----:B-123--:R-:W-:Y:S05]  /*24f0*/  CALL.REL.NOINC `($__internal_1_$__cuda_sm10x_tcgen05_guardrail_trap_phase_invalid_during_alloc) ;  /* 0x00000028004c7944 */ /* 0x00efea0003c00000 */
.L_x_39:
[----:B------:R-:W-:Y:S05]  /*2500*/  WARPSYNC.ALL ;  /* 0x0000000000007948 */ /* 0x000fea0003800000 */
[----:B------:R-:W-:Y:S01]  /*2510*/  NOP ;  /* 0x0000000000007918 */ /* 0x000fe20000000000 */
.L_x_31:
[----:B------:R-:W1:Y:S08]  /*2520*/  S2UR UR16, SR_CgaCtaId ;  /* 0x00000000001079c3 */ /* 0x000e700000008800 */
[----:B----45:R-:W-:Y:S06]  /*2530*/  BAR.SYNC.DEFER_BLOCKING 0x2, 0xa0 ;  /* 0x0082800000007b1d */ /* 0x030fec0000010000 */
[----:B------:R-:W-:-:S02]  /*2540*/  UMOV UR12, 0x400 ;  /* 0x00000400000c7882 */ /* 0x000fc40000000000 */
[----:B------:R-:W4:Y:S01]  /*2550*/  S2UR UR25, SR_CTAID.Z ;  /* 0x00000000001979c3 */ /* 0x000f220000002700 */
[----:B-1----:R-:W-:Y:S02]  /*2560*/  ULEA UR12, UR16, UR12, 0x18 ;  /* 0x0000000c100c7291 */ /* 0x002fe4000f8ec0ff */
[----:B----4-:R-:W-:-:S07]  /*2570*/  UISETP.GT.U32.AND UP0, UPT, UR25, 0xff, UPT ;  /* 0x000000ff1900788c */ /* 0x010fce000bf04070 */
[----:B------:R-:W1:Y:S02]  /*2580*/  LDS R64, [UR12+0x48] ;  /* 0x0000480cff407984 */ /* 0x000e640008000800 */
[----:B------:R-:W-:Y:S05]  /*2590*/  BRA.U UP0, `(.L_x_42) ;  /* 0x0000002100147547 */ /* 0x000fea000b800000 */
[----:B------:R-:W4:Y:S01]  /*25a0*/  LDCU.64 UR6, c[0x0][0x6c0] ;  /* 0x0000d800ff0677ac */ /* 0x000f220008000a00 */
[----:B------:R-:W-:Y:S01]  /*25b0*/  HFMA2 R63, -RZ, RZ, 0, 0 ;  /* 0x00000000ff3f7431 */ /* 0x000fe200000001ff */
[----:B------:R-:W5:Y:S01]  /*25c0*/  LDCU UR8, c[0x0][0x6d0] ;  /* 0x0000da00ff0877ac */ /* 0x000f620008000800 */
[----:B------:R-:W-:Y:S01]  /*25d0*/  UIADD3 UR17, UPT, UPT, UR12, 0x38, URZ ;  /* 0x000000380c117890 */ /* 0x000fe2000fffe0ff */
[----:B------:R-:W3:Y:S01]  /*25e0*/  LDCU UR19, c[0x0][0x374] ;  /* 0x00006e80ff1377ac */ /* 0x000ee20008000800 */
[----:B------:R-:W3:Y:S01]  /*25f0*/  LDCU UR12, c[0x0][0x370] ;  /* 0x00006e00ff0c77ac */ /* 0x000ee20008000800 */
[----:B----4-:R-:W-:Y:S02]  /*2600*/  UIMAD.WIDE.U32 UR4, UR25, UR7, URZ ;  /* 0x00000007190472a5 */ /* 0x010fe4000f8e00ff */
[----:B------:R-:W-:Y:S02]  /*2610*/  UISETP.NE.AND UP0, UPT, UR16, UR29, UPT ;  /* 0x0000001d1000728c */ /* 0x000fe4000bf05270 */
[----:B------:R-:W-:-:S02]  /*2620*/  UIADD3 UR4, UPT, UPT, UR25, -UR5, URZ ;  /* 0x8000000519047290 */ /* 0x000fc4000fffe0ff */
[----:B------:R-:W-:Y:S02]  /*2630*/  UISETP.LT.AND UP0, UPT, UR16, URZ, UP0 ;  /* 0x000000ff1000728c */ /* 0x000fe40008701270 */
[----:B------:R-:W-:Y:S02]  /*2640*/  USHF.R.U32.HI UR4, URZ, UR23, UR4 ;  /* 0x00000017ff047299 */ /* 0x000fe40008011604 */
[----:B------:R-:W-:Y:S02]  /*2650*/  USHF.R.U32.HI UR18, URZ, 0x1, UR30 ;  /* 0x00000001ff127899 */ /* 0x000fe4000801161e */
[----:B------:R-:W-:Y:S02]  /*2660*/  UIADD3 UR4, UPT, UPT, UR5, UR4, URZ ;  /* 0x0000000405047290 */ /* 0x000fe4000fffe0ff */
[----:B---3--:R-:W-:Y:S02]  /*2670*/  UIMAD UR12, UR19, UR12, URZ ;  /* 0x0000000c130c72a4 */ /* 0x008fe4000f8e02ff */
[----:B--2---:R-:W-:Y:S01]  /*2680*/  USHF.R.U32.HI UR4, URZ, UR22, UR4 ;  /* 0x00000016ff047299 */ /* 0x004fe20008011604 */
[----:B------:R-:W-:Y:S01]  /*2690*/  UMOV UR20, 0x400 ;  /* 0x0000040000147882 */ /* 0x000fe20000000000 */
[----:B------:R-:W2:Y:S02]  /*26a0*/  LDCU.64 UR26, c[0x0][0x348] ;  /* 0x00006900ff1a77ac */ /* 0x000ea40008000a00 */
[----:B------:R-:W-:-:S04]  /*26b0*/  UIADD3 UR4, UPT, UPT, -UR4, URZ, URZ ;  /* 0x000000ff04047290 */ /* 0x000fc8000fffe1ff */
[----:B------:R-:W-:-:S04]  /*26c0*/  UIMAD UR6, UR6, UR4, UR25 ;  /* 0x00000004060672a4 */ /* 0x000fc8000f8e0219 */
[----:B-----5:R-:W-:-:S03]  /*26d0*/  UIMAD.WIDE.U32 UR8, UR6, UR8, URZ ;  /* 0x00000008060872a5 */ /* 0x020fc6000f8e00ff */
[----:B------:R-:W3:Y:S01]  /*26e0*/  LDCU.64 UR4, c[0x0][0x6d8] ;  /* 0x0000db00ff0477ac */ /* 0x000ee20008000a00 */
[----:B------:R-:W-:-:S04]  /*26f0*/  UIADD3 UR7, UPT, UPT, UR6, -UR9, URZ ;  /* 0x8000000906077290 */ /* 0x000fc8000fffe0ff */
[----:B------:R-:W-:-:S04]  /*2700*/  USHF.R.U32.HI UR7, URZ, UR21, UR7 ;  /* 0x00000015ff077299 */ /* 0x000fc80008011607 */
[----:B------:R-:W-:Y:S01]  /*2710*/  UIADD3 UR7, UPT, UPT, UR9, UR7, URZ ;  /* 0x0000000709077290 */ /* 0x000fe2000fffe0ff */
[----:B------:R-:W4:Y:S03]  /*2720*/  LDCU UR9, c[0x0][0x378] ;  /* 0x00006f00ff0977ac */ /* 0x000f260008000800 */
[----:B------:R-:W-:-:S04]  /*2730*/  USHF.R.U32.HI UR8, URZ, UR15, UR7 ;  /* 0x0000000fff087299 */ /* 0x000fc80008011607 */
[----:B---3--:R-:W-:Y:S02]  /*2740*/  UIMAD.WIDE.U32 UR10, UR8, UR5, URZ ;  /* 0x00000005080a72a5 */ /* 0x008fe4000f8e00ff */
[----:B------:R-:W-:Y:S02]  /*2750*/  UIADD3 UR10, UPT, UPT, UR18, -0x1, URZ ;  /* 0xffffffff120a7890 */ /* 0x000fe4000fffe0ff */
[----:B------:R-:W-:-:S03]  /*2760*/  @!UP0 UIADD3 UR10, UPT, UPT, UR18, URZ, URZ ;  /* 0x000000ff120a8290 */ /* 0x000fc6000fffe0ff */
[----:B------:R-:W-:Y:S01]  /*2770*/  UMOV UR7, UR11 ;  /* 0x0000000b00077c82 */ /* 0x000fe20008000000 */
[----:B------:R-:W-:Y:S02]  /*2780*/  UIADD3 UR10, UPT, UPT, UR10, UR10, URZ ;  /* 0x0000000a0a0a7290 */ /* 0x000fe4000fffe0ff */
[----:B------:R-:W-:Y:S01]  /*2790*/  UIADD3 UR5, UPT, UPT, UR8, -UR7, URZ ;  /* 0x8000000708057290 */ /* 0x000fe2000fffe0ff */
[----:B------:R-:W3:Y:S01]  /*27a0*/  S2UR UR11, SR_CTAID.X ;  /* 0x00000000000b79c3 */ /* 0x000ee20000002500 */
[----:B----4-:R-:W-:Y:S02]  /*27b0*/  UIMAD UR9, UR12, UR9, URZ ;  /* 0x000000090c0972a4 */ /* 0x010fe4000f8e02ff */
[----:B------:R-:W-:Y:S02]  /*27c0*/  USHF.R.U32.HI UR5, URZ, UR14, UR5 ;  /* 0x0000000eff057299 */ /* 0x000fe40008011605 */
[----:B------:R-:W-:Y:S02]  /*27d0*/  ULEA.HI UR24, UR9, UR9, URZ, 0x1 ;  /* 0x0000000909187291 */ /* 0x000fe4000f8f08ff */
[----:B------:R-:W-:Y:S01]  /*27e0*/  UIADD3 UR5, UPT, UPT, UR7, UR5, URZ ;  /* 0x0000000507057290 */ /* 0x000fe2000fffe0ff */
[----:B------:R-:W4:Y:S01]  /*27f0*/  S2UR UR7, SR_CgaCtaId ;  /* 0x00000000000779c3 */ /* 0x000f220000008800 */
[----:B------:R-:W-:-:S02]  /*2800*/  UPRMT UR17, UR10, 0x654, UR17 ;  /* 0x000006540a117896 */ /* 0x000fc40008000011 */
[----:B------:R-:W-:Y:S02]  /*2810*/  USHF.R.U32.HI UR5, URZ, UR13, UR5 ;  /* 0x0000000dff057299 */ /* 0x000fe40008011605 */
[----:B------:R-:W-:Y:S02]  /*2820*/  USHF.R.S32.HI UR24, URZ, 0x1, UR24 ;  /* 0x00000001ff187899 */ /* 0x000fe40008011418 */
[----:B------:R-:W-:-:S04]  /*2830*/  UIADD3 UR5, UPT, UPT, -UR5, URZ, URZ ;  /* 0x000000ff05057290 */ /* 0x000fc8000fffe1ff */
[----:B------:R-:W-:Y:S02]  /*2840*/  UIMAD UR4, UR4, UR5, UR8 ;  /* 0x00000005040472a4 */ /* 0x000fe4000f8e0208 */
[----:B------:R-:W-:Y:S02]  /*2850*/  UIADD3 UR8, UPT, UPT, -UR8, URZ, URZ ;  /* 0x000000ff08087290 */ /* 0x000fe4000fffe1ff */
[----:B---3--:R-:W-:-:S03]  /*2860*/  USHF.L.U32 UR16, UR11, 0x7, URZ ;  /* 0x000000070b107899 */ /* 0x008fc600080006ff */
[----:B------:R-:W3:Y:S01]  /*2870*/  LDCU UR5, c[0x0][0x6cc] ;  /* 0x0000d980ff0577ac */ /* 0x000ee20008000800 */
[----:B------:R-:W-:Y:S02]  /*2880*/  ULOP3.LUT UR19, UR16, 0x80, URZ, 0xc0, !UPT ;  /* 0x0000008010137892 */ /* 0x000fe4000f8ec0ff */
[----:B----4-:R-:W-:-:S03]  /*2890*/  ULEA UR7, UR7, UR20, 0x18 ;  /* 0x0000001407077291 */ /* 0x010fc6000f8ec0ff */
[----:B------:R-:W-:Y:S01]  /*28a0*/  UMOV UR20, URZ ;  /* 0x000000ff00147c82 */ /* 0x000fe20008000000 */
[----:B------:R-:W-:Y:S02]  /*28b0*/  UIADD3 UR18, UPT, UPT, UR7, 0x8400, URZ ;  /* 0x0000840007127890 */ /* 0x000fe4000fffe0ff */
[----:B--23--:R-:W-:-:S12]  /*28c0*/  UIMAD UR6, UR5, UR8, UR6 ;  /* 0x00000008050672a4 */ /* 0x00cfd8000f8e0206 */
.L_x_47:
[----:B------:R-:W-:Y:S01]  /*28d0*/  IMAD.U32 R2, R63, -0x80000000, RZ ;  /* 0x800000003f027824 */ /* 0x000fe200078e00ff */
[----:B-1----:R-:W2:Y:S01]  /*28e0*/  S2R R5, SR_TID.X ;  /* 0x0000000000057919 */ /* 0x002ea20000002100 */
[----:B------:R-:W-:Y:S02]  /*28f0*/  UIADD3 UR6, UPT, UPT, UR6, UR6, URZ ;  /* 0x0000000606067290 */ /* 0x000fe4000fffe0ff */
[----:B------:R-:W3:Y:S01]  /*2900*/  SYNCS.PHASECHK.TRANS64.TRYWAIT P0, [UR7+0x30], R2 ;  /* 0x00003002ff0075a7 */ /* 0x000ee20008001107 */
[----:B------:R-:W-:Y:S02]  /*2910*/  USHF.L.U32 UR33, UR20, 0x3, URZ ;  /* 0x0000000314217899 */ /* 0x000fe400080006ff */
[----:B------:R-:W-:Y:S01]  /*2920*/  ULOP3.LUT UR8, UR6, 0x1, UR11, 0xf8, !UPT ;  /* 0x0000000106087892 */ /* 0x000fe2000f8ef80b */
[----:B------:R-:W4:Y:S03]  /*2930*/  LDCU UR31, c[0x0][0x6e4] ;  /* 0x0000dc80ff1f77ac */ /* 0x000f260008000800 */
[----:B------:R-:W-:-:S02]  /*2940*/  ULEA.HI UR6, UR6, UR8, URZ, 0x1 ;  /* 0x0000000806067291 */ /* 0x000fc4000f8f08ff */
[----:B------:R-:W-:Y:S02]  /*2950*/  UIADD3 UR36, UP1, UPT, UR26, 0x2c0, URZ ;  /* 0x000002c01a247890 */ /* 0x000fe4000ff3e0ff */
[----:B------:R-:W-:Y:S02]  /*2960*/  UIADD3 UR34, UP0, UPT, UR26, 0x240, URZ ;  /* 0x000002401a227890 */ /* 0x000fe4000ff1e0ff */
[----:B------:R-:W-:Y:S01]  /*2970*/  ULOP3.LUT UR9, UR6, 0xfffffffe, URZ, 0xc0, !UPT ;  /* 0xfffffffe06097892 */ /* 0x000fe2000f8ec0ff */
[----:B--2---:R-:W-:-:S04]  /*2980*/  LEA R61, R5, UR7, 0x7 ;  /* 0x00000007053d7c11 */ /* 0x004fc8000f8e38ff */
[----:B------:R-:W-:Y:S01]  /*2990*/  IADD3 R60, PT, PT, R61, 0x8430, RZ ;  /* 0x000084303d3c7810 */ /* 0x000fe20007ffe0ff */
[----:B---34-:R-:W-:Y:S06]  /*29a0*/  @!P0 BRA `(.L_x_43) ;  /* 0x0000002000e08947 */ /* 0x018fec0003800000 */
.L_x_62:
[----:B------:R-:W3:Y:S01]  /*29b0*/  S2UR UR16, SR_CgaCtaId ;  /* 0x00000000001079c3 */ /* 0x000ee20000008800 */
[----:B------:R-:W-:Y:S01]  /*29c0*/  UISETP.NE.AND UP2, UPT, UR8, UR9, UPT ;  /* 0x000000090800728c */ /* 0x000fe2000bf45270 */
[----:B------:R-:W-:Y:S01]  /*29d0*/  SHF.R.U32.HI R7, RZ, 0x3, R60 ;  /* 0x00000003ff077819 */ /* 0x000fe2000001163c */
[----:B--2---:R-:W-:Y:S01]  /*29e0*/  VIADD R3, R61, 0x8420 ;  /* 0x000084203d037836 */ /* 0x004fe20000000000 */
[----:B------:R-:W-:Y:S01]  /*29f0*/  USHF.R.U32.HI UR6, URZ, 0x1, UR6 ;  /* 0x00000001ff067899 */ /* 0x000fe20008011606 */
[----:B------:R-:W-:Y:S01]  /*2a00*/  IMAD.U32 R5, R5, 0x10000, RZ ;  /* 0x0001000005057824 */ /* 0x000fe200078e00ff */
[----:B------:R-:W-:Y:S01]  /*2a10*/  UISETP.LT.AND UP2, UPT, UR8, URZ, UP2 ;  /* 0x000000ff0800728c */ /* 0x000fe20009741270 */
[----:B------:R-:W-:Y:S01]  /*2a20*/  LOP3.LUT R60, R60, 0x70, R7, 0x78, !PT ;  /* 0x000000703c3c7812 */ /* 0x000fe200078e7807 */
[C---:B------:R-:W-:Y:S01]  /*2a30*/  VIADD R7, R61.reuse, 0x8410 ;  /* 0x000084103d077836 */ /* 0x040fe20000000000 */
[----:B------:R-:W-:Y:S01]  /*2a40*/  SHF.R.U32.HI R0, RZ, 0x3, R3 ;  /* 0x00000003ff007819 */ /* 0x000fe20000011603 */
[----:B------:R-:W-:Y:S01]  /*2a50*/  VIADD R61, R61, 0x8400 ;  /* 0x000084003d3d7836 */ /* 0x000fe20000000000 */
[----:B------:R-:W-:Y:S01]  /*2a60*/  LOP3.LUT R5, R5, 0xe00000, RZ, 0xc0, !PT ;  /* 0x00e0000005057812 */ /* 0x000fe200078ec0ff */
[----:B------:R-:W-:Y:S01]  /*2a70*/  UIADD3 UR10, UPT, UPT, UR6, -0x1, URZ ;  /* 0xffffffff060a7890 */ /* 0x000fe2000fffe0ff */
[----:B------:R-:W-:Y:S01]  /*2a80*/  LOP3.LUT R3, R3, 0x70, R0, 0x78, !PT ;  /* 0x0000007003037812 */ /* 0x000fe200078e7800 */
[----:B------:R-:W-:Y:S01]  /*2a90*/  USHF.L.U32 UR5, UR4, 0x7, URZ ;  /* 0x0000000704057899 */ /* 0x000fe200080006ff */
[----:B------:R-:W-:Y:S01]  /*2aa0*/  SHF.R.U32.HI R2, RZ, 0x3, R7 ;  /* 0x00000003ff027819 */ /* 0x000fe20000011607 */
[----:B-1----:R-:W-:Y:S01]  /*2ab0*/  IMAD.IADD R62, R64, 0x1, R5 ;  /* 0x00000001403e7824 */ /* 0x002fe200078e0205 */
[----:B------:R-:W-:Y:S01]  /*2ac0*/  SHF.R.U32.HI R0, RZ, 0x3, R61 ;  /* 0x00000003ff007819 */ /* 0x000fe2000001163d */
[----:B------:R-:W-:Y:S01]  /*2ad0*/  @!UP2 UIADD3 UR10, UPT, UPT, UR6, URZ, URZ ;  /* 0x000000ff060aa290 */ /* 0x000fe2000fffe0ff */
[----:B------:R-:W-:Y:S01]  /*2ae0*/  ISETP.NE.AND P0, PT, R65, RZ, PT ;  /* 0x000000ff4100720c */ /* 0x000fe20003f05270 */
[----:B------:R-:W-:Y:S01]  /*2af0*/  USHF.L.U32 UR9, UR4, 0x8, URZ ;  /* 0x0000000804097899 */ /* 0x000fe200080006ff */
[----:B------:R-:W-:Y:S01]  /*2b00*/  LOP3.LUT R2, R7, 0x70, R2, 0x78, !PT ;  /* 0x0000007007027812 */ /* 0x000fe200078e7802 */
[----:B------:R-:W-:Y:S01]  /*2b10*/  UIADD3.X UR37, UPT, UPT, URZ, UR27, URZ, UP1, !UPT ;  /* 0x0000001bff257290 */ /* 0x000fe20008ffe4ff */
[----:B------:R-:W-:Y:S01]  /*2b20*/  LOP3.LUT R0, R61, 0x70, R0, 0x78, !PT ;  /* 0x000000703d007812 */ /* 0x000fe200078e7800 */
[----:B------:R-:W-:-:S02]  /*2b30*/  UIADD3.X UR35, UPT, UPT, URZ, UR27, URZ, UP0, !UPT ;  /* 0x0000001bff237290 */ /* 0x000fc400087fe4ff */
[----:B------:R-:W-:Y:S01]  /*2b40*/  ULEA UR10, UR10, UR19, 0x8 ;  /* 0x000000130a0a7291 */ /* 0x000fe2000f8e40ff */
[----:B------:R-:W-:Y:S01]  /*2b50*/  UMOV UR32, URZ ;  /* 0x000000ff00207c82 */ /* 0x000fe20008000000 */
[----:B------:R-:W-:Y:S01]  /*2b60*/  UMOV UR28, 0x400 ;  /* 0x00000400001c7882 */ /* 0x000fe20000000000 */
[----:B---3--:R-:W-:-:S09]  /*2b70*/  UMOV UR8, UR18 ;  /* 0x0000001200087c82 */ /* 0x008fd20008000000 */
.L_x_46:
[----:B------:R-:W-:Y:S01]  /*2b80*/  R2UR UR4, R62 ;  /* 0x000000003e0472ca */ /* 0x000fe200000e0000 */
[----:B------:R-:W-:Y:S02]  /*2b90*/  USHF.R.S32.HI UR6, URZ, 0x1f, UR33 ;  /* 0x0000001fff067899 */ /* 0x000fe40008011421 */
[----:B------:R-:W-:Y:S02]  /*2ba0*/  ULEA UR12, UR16, UR28, 0x18 ;  /* 0x0000001c100c7291 */ /* 0x000fe4000f8ec0ff */
[----:B------:R-:W-:-:S08]  /*2bb0*/  ULEA.HI UR6, UR6, UR33, URZ, 0x2 ;  /* 0x0000002106067291 */ /* 0x000fd0000f8f10ff */
[----:B-1----:R-:W1:Y:S02]  /*2bc0*/  LDTM.x32 R28, tmem[UR4] ;  /* 0x00000004001c79ee */ /* 0x002e6400082c0000 */
[----:B-1----:R-:W-:Y:S01]  /*2bd0*/  FMUL R66, R29, UR31 ;  /* 0x0000001f1d427c20 */ /* 0x002fe20008400000 */
[----:B------:R-:W-:Y:S01]  /*2be0*/  FMUL R67, R28, UR31 ;  /* 0x0000001f1c437c20 */ /* 0x000fe20008400000 */
[----:B------:R-:W-:Y:S01]  /*2bf0*/  FMUL R68, R31, UR31 ;  /* 0x0000001f1f447c20 */ /* 0x000fe20008400000 */
[----:B------:R-:W-:Y:S01]  /*2c00*/  FMUL R69, R30, UR31 ;  /* 0x0000001f1e457c20 */ /* 0x000fe20008400000 */
[----:B------:R-:W-:Y:S01]  /*2c10*/  FMUL R70, R33, UR31 ;  /* 0x0000001f21467c20 */ /* 0x000fe20008400000 */
[----:B------:R-:W-:Y:S01]  /*2c20*/  FMUL R71, R32, UR31 ;  /* 0x0000001f20477c20 */ /* 0x000fe20008400000 */
[----:B------:R-:W-:Y:S01]  /*2c30*/  FMUL R72, R35, UR31 ;  /* 0x0000001f23487c20 */ /* 0x000fe20008400000 */
[----:B------:R-:W-:Y:S01]  /*2c40*/  FMUL R73, R34, UR31 ;  /* 0x0000001f22497c20 */ /* 0x000fe20008400000 */
[----:B------:R-:W-:Y:S01]  /*2c50*/  FMUL R74, R37, UR31 ;  /* 0x0000001f254a7c20 */ /* 0x000fe20008400000 */
[----:B------:R-:W1:Y:S01]  /*2c60*/  LDTM.x32 R4, tmem[UR4+0x20] ;  /* 0x00002004000479ee */ /* 0x000e6200082c0000 */
[----:B------:R-:W-:Y:S01]  /*2c70*/  ULOP3.LUT UR4, UR6, 0xfffffffc, URZ, 0xc0, !UPT ;  /* 0xfffffffc06047892 */ /* 0x000fe2000f8ec0ff */
[----:B------:R-:W-:Y:S01]  /*2c80*/  FMUL R75, R36, UR31 ;  /* 0x0000001f244b7c20 */ /* 0x000fe20008400000 */
[----:B------:R-:W-:Y:S01]  /*2c90*/  FMUL R76, R39, UR31 ;  /* 0x0000001f274c7c20 */ /* 0x000fe20008400000 */
[----:B------:R-:W-:Y:S01]  /*2ca0*/  FMUL R77, R38, UR31 ;  /* 0x0000001f264d7c20 */ /* 0x000fe20008400000 */
[----:B------:R-:W-:Y:S01]  /*2cb0*/  UIADD3 UR4, UPT, UPT, -UR4, UR33, URZ ;  /* 0x0000002104047290 */ /* 0x000fe2000fffe1ff */
[----:B------:R-:W-:Y:S01]  /*2cc0*/  FMUL R78, R41, UR31 ;  /* 0x0000001f294e7c20 */ /* 0x000fe20008400000 */
[----:B------:R-:W-:Y:S01]  /*2cd0*/  FMUL R79, R40, UR31 ;  /* 0x0000001f284f7c20 */ /* 0x000fe20008400000 */
[----:B------:R-:W-:Y:S01]  /*2ce0*/  FMUL R80, R43, UR31 ;  /* 0x0000001f2b507c20 */ /* 0x000fe20008400000 */
[----:B------:R-:W-:Y:S01]  /*2cf0*/  FMUL R83, R42, UR31 ;  /* 0x0000001f2a537c20 */ /* 0x000fe20008400000 */
[----:B------:R-:W-:Y:S01]  /*2d00*/  F2FP.BF16.F32.PACK_AB R39, R72, R73 ;  /* 0x000000494827723e */ /* 0x000fe200000010ff */
[----:B------:R-:W-:Y:S01]  /*2d10*/  FMUL R45, R45, UR31 ;  /* 0x0000001f2d2d7c20 */ /* 0x000fe20008400000 */
[----:B------:R-:W-:Y:S01]  /*2d20*/  MOV R81, UR4 ;  /* 0x0000000400517c02 */ /* 0x000fe20008000f00 */
[----:B------:R-:W-:Y:S01]  /*2d30*/  FMUL R44, R44, UR31 ;  /* 0x0000001f2c2c7c20 */ /* 0x000fe20008400000 */
[----:B------:R-:W-:Y:S01]  /*2d40*/  F2FP.BF16.F32.PACK_AB R38, R70, R71 ;  /* 0x000000474626723e */ /* 0x000fe200000010ff */
[----:B------:R-:W-:Y:S01]  /*2d50*/  FMUL R47, R47, UR31 ;  /* 0x0000001f2f2f7c20 */ /* 0x000fe20008400000 */
[----:B------:R-:W-:Y:S01]  /*2d60*/  F2FP.BF16.F32.PACK_AB R37, R68, R69 ;  /* 0x000000454425723e */ /* 0x000fe200000010ff */
[----:B------:R-:W-:Y:S01]  /*2d70*/  FMUL R46, R46, UR31 ;  /* 0x0000001f2e2e7c20 */ /* 0x000fe20008400000 */
[----:B------:R-:W-:Y:S01]  /*2d80*/  F2FP.BF16.F32.PACK_AB R36, R66, R67 ;  /* 0x000000434224723e */ /* 0x000fe200000010ff */
[----:B------:R-:W-:Y:S01]  /*2d90*/  FMUL R49, R49, UR31 ;  /* 0x0000001f31317c20 */ /* 0x000fe20008400000 */
[----:B------:R-:W-:Y:S01]  /*2da0*/  LEA R87, R81, R0, 0xe ;  /* 0x0000000051577211 */ /* 0x000fe200078e70ff */
[----:B------:R-:W-:Y:S01]  /*2db0*/  FMUL R48, R48, UR31 ;  /* 0x0000001f30307c20 */ /* 0x000fe20008400000 */
[----:B------:R-:W-:Y:S01]  /*2dc0*/  F2FP.BF16.F32.PACK_AB R43, R80, R83 ;  /* 0x00000053502b723e */ /* 0x000fe200000010ff */
[----:B------:R-:W-:Y:S01]  /*2dd0*/  FMUL R51, R51, UR31 ;  /* 0x0000001f33337c20 */ /* 0x000fe20008400000 */
[----:B------:R-:W-:Y:S01]  /*2de0*/  F2FP.BF16.F32.PACK_AB R42, R78, R79 ;  /* 0x0000004f4e2a723e */ /* 0x000fe200000010ff */
[----:B------:R-:W-:Y:S01]  /*2df0*/  STS.128 [R87], R36 ;  /* 0x0000002457007388 */ /* 0x000fe20000000c00 */
[----:B------:R-:W-:Y:S01]  /*2e00*/  F2FP.BF16.F32.PACK_AB R41, R76, R77 ;  /* 0x0000004d4c29723e */ /* 0x000fe200000010ff */
[----:B-1----:R-:W-:Y:S01]  /*2e10*/  FMUL R82, R4, UR31 ;  /* 0x0000001f04527c20 */ /* 0x002fe20008400000 */
[----:B------:R-:W-:Y:S01]  /*2e20*/  F2FP.BF16.F32.PACK_AB R40, R74, R75 ;  /* 0x0000004b4a28723e */ /* 0x000fe200000010ff */
[----:B------:R-:W-:Y:S01]  /*2e30*/  FMUL R85, R5, UR31 ;  /* 0x0000001f05557c20 */ /* 0x000fe20008400000 */
[----:B------:R-:W-:Y:S01]  /*2e40*/  LEA R86, R81, R2, 0xe ;  /* 0x0000000251567211 */ /* 0x000fe200078e70ff */
[----:B------:R-:W-:Y:S01]  /*2e50*/  FMUL R84, R82, -1.4426950216293334961 ;  /* 0xbfb8aa3b52547820 */ /* 0x000fe20000400000 */
[----:B------:R-:W-:Y:S01]  /*2e60*/  FMUL R50, R50, UR31 ;  /* 0x0000001f32327c20 */ /* 0x000fe20008400000 */
[----:B------:R-:W-:Y:S01]  /*2e70*/  FMUL R4, R85, -1.4426950216293334961 ;  /* 0xbfb8aa3b55047820 */ /* 0x000fe20000400000 */
[----:B------:R-:W-:Y:S01]  /*2e80*/  FMUL R53, R53, UR31 ;  /* 0x0000001f35357c20 */ /* 0x000fe20008400000 */
[----:B------:R1:W-:Y:S01]  /*2e90*/  STS.128 [R86], R40 ;  /* 0x0000002856007388 */ /* 0x0003e20000000c00 */
[----:B------:R-:W-:Y:S01]  /*2ea0*/  F2FP.BF16.F32.PACK_AB R5, R47, R46 ;  /* 0x0000002e2f05723e */ /* 0x000fe200000010ff */
[----:B------:R-:W-:Y:S01]  /*2eb0*/  MUFU.EX2 R84, R84 ;  /* 0x0000005400547308 */ /* 0x000fe20000000800 */
[----:B------:R-:W-:Y:S01]  /*2ec0*/  LEA R91, R81, R3, 0xe ;  /* 0x00000003515b7211 */ /* 0x000fe200078e70ff */
[----:B------:R-:W-:Y:S01]  /*2ed0*/  FMUL R9, R9, UR31 ;  /* 0x0000001f09097c20 */ /* 0x000fe20008400000 */
[----:B------:R-:W-:Y:S01]  /*2ee0*/  LEA R89, R81, R60, 0xe ;  /* 0x0000003c51597211 */ /* 0x000fe200078e70ff */
[----:B------:R-:W-:Y:S01]  /*2ef0*/  FMUL R8, R8, UR31 ;  /* 0x0000001f08087c20 */ /* 0x000fe20008400000 */
[----:B------:R-:W-:Y:S01]  /*2f00*/  FMUL R10, R10, UR31 ;  /* 0x0000001f0a0a7c20 */ /* 0x000fe20008400000 */
[----:B------:R-:W-:Y:S01]  /*2f10*/  FMUL R90, R9, -1.4426950216293334961 ;  /* 0xbfb8aa3b095a7820 */ /* 0x000fe20000400000 */
        /* <DEDUP_REMOVED lines=15> */
[----:B-1----:R-:W-:Y:S01]  /*3010*/  FMUL R43, R54, UR31 ;  /* 0x0000001f362b7c20 */ /* 0x002fe20008400000 */
[----:B------:R-:W-:Y:S01]  /*3020*/  FMUL R40, R6, UR31 ;  /* 0x0000001f06287c20 */ /* 0x000fe20008400000 */
[----:B------:R-:W-:Y:S01]  /*3030*/  FMUL R54, R59, UR31 ;  /* 0x0000001f3b367c20 */ /* 0x000fe20008400000 */
[----:B------:R-:W-:Y:S01]  /*3040*/  FMUL R59, R7, UR31 ;  /* 0x0000001f073b7c20 */ /* 0x000fe20008400000 */
[----:B------:R1:W2:Y:S01]  /*3050*/  MUFU.EX2 R41, R4 ;  /* 0x0000000400297308 */ /* 0x0002a20000000800 */
[----:B------:R-:W-:Y:S01]  /*3060*/  FMUL R88, R40, -1.4426950216293334961 ;  /* 0xbfb8aa3b28587820 */ /* 0x000fe20000400000 */
[----:B------:R-:W-:Y:S01]  /*3070*/  FMUL R86, R52, UR31 ;  /* 0x0000001f34567c20 */ /* 0x000fe20008400000 */
[----:B------:R-:W-:Y:S01]  /*3080*/  FMUL R87, R59, -1.4426950216293334961 ;  /* 0xbfb8aa3b3b577820 */ /* 0x000fe20000400000 */
[----:B------:R-:W-:Y:S01]  /*3090*/  FMUL R42, R55, UR31 ;  /* 0x0000001f372a7c20 */ /* 0x000fe20008400000 */
[----:B------:R-:W-:Y:S01]  /*30a0*/  FMUL R52, R57, UR31 ;  /* 0x0000001f39347c20 */ /* 0x000fe20008400000 */
[----:B------:R-:W-:Y:S01]  /*30b0*/  FMUL R55, R58, UR31 ;  /* 0x0000001f3a377c20 */ /* 0x000fe20008400000 */
[----:B------:R-:W-:Y:S01]  /*30c0*/  FMUL R57, R56, UR31 ;  /* 0x0000001f38397c20 */ /* 0x000fe20008400000 */
[----:B------:R-:W-:Y:S01]  /*30d0*/  MUFU.EX2 R88, R88 ;  /* 0x0000005800587308 */ /* 0x000fe20000000800 */
[----:B------:R-:W-:Y:S01]  /*30e0*/  F2FP.BF16.F32.PACK_AB R7, R51, R50 ;  /* 0x000000323307723e */ /* 0x000fe200000010ff */
[----:B------:R-:W-:Y:S01]  /*30f0*/  FMUL R56, R8, -1.4426950216293334961 ;  /* 0xbfb8aa3b08387820 */ /* 0x000fe20000400000 */
[----:B------:R-:W-:Y:S01]  /*3100*/  F2FP.BF16.F32.PACK_AB R6, R49, R48 ;  /* 0x000000303106723e */ /* 0x000fe200000010ff */
[----:B------:R-:W-:Y:S01]  /*3110*/  FMUL R58, R12, -1.4426950216293334961 ;  /* 0xbfb8aa3b0c3a7820 */ /* 0x000fe20000400000 */
[----:B------:R-:W-:-:S02]  /*3120*/  F2FP.BF16.F32.PACK_AB R39, R54, R55 ;  /* 0x000000373627723e */ /* 0x000fc400000010ff */
[----:B------:R-:W-:Y:S01]  /*3130*/  F2FP.BF16.F32.PACK_AB R38, R52, R57 ;  /* 0x000000393426723e */ /* 0x000fe200000010ff */
[----:B------:R-:W-:Y:S01]  /*3140*/  MUFU.EX2 R87, R87 ;  /* 0x0000005700577308 */ /* 0x000fe20000000800 */
[----:B-1----:R-:W-:Y:S01]  /*3150*/  F2FP.BF16.F32.PACK_AB R4, R45, R44 ;  /* 0x0000002c2d04723e */ /* 0x002fe200000010ff */
[----:B--2---:R-:W-:Y:S01]  /*3160*/  FADD R92, R41, 1 ;  /* 0x3f800000295c7421 */ /* 0x004fe20000000000 */
[----:B------:R-:W-:Y:S01]  /*3170*/  F2FP.BF16.F32.PACK_AB R37, R42, R43 ;  /* 0x0000002b2a25723e */ /* 0x000fe200000010ff */
[----:B------:R-:W-:Y:S01]  /*3180*/  FMUL R41, R19, UR31 ;  /* 0x0000001f13297c20 */ /* 0x000fe20008400000 */
[----:B------:R-:W-:Y:S01]  /*3190*/  F2FP.BF16.F32.PACK_AB R36, R53, R86 ;  /* 0x000000563524723e */ /* 0x000fe200000010ff */
[----:B------:R1:W-:Y:S01]  /*31a0*/  STS.128 [R91], R4 ;  /* 0x000000045b007388 */ /* 0x0003e20000000c00 */
[----:B------:R-:W-:Y:S01]  /*31b0*/  FMUL R19, R21, UR31 ;  /* 0x0000001f15137c20 */ /* 0x000fe20008400000 */
[----:B------:R-:W-:Y:S02]  /*31c0*/  MUFU.RCP R92, R92 ;  /* 0x0000005c005c7308 */ /* 0x000fe40000001000 */
[----:B------:R2:W-:Y:S06]  /*31d0*/  STS.128 [R89], R36 ;  /* 0x0000002459007388 */ /* 0x0005ec0000000c00 */
[----:B------:R-:W3:Y:S08]  /*31e0*/  MUFU.EX2 R56, R56 ;  /* 0x0000003800387308 */ /* 0x000ef00000000800 */
[----:B------:R-:W4:Y:S01]  /*31f0*/  MUFU.EX2 R58, R58 ;  /* 0x0000003a003a7308 */ /* 0x000f220000000800 */
[----:B---3--:R-:W-:Y:S01]  /*3200*/  FADD R56, R56, 1 ;  /* 0x3f80000038387421 */ /* 0x008fe20000000000 */
[----:B-1----:R-:W-:Y:S01]  /*3210*/  FADD R91, R88, 1 ;  /* 0x3f800000585b7421 */ /* 0x002fe20000000000 */
[----:B------:R-:W-:-:S05]  /*3220*/  FADD R88, R87, 1 ;  /* 0x3f80000057587421 */ /* 0x000fca0000000000 */
[----:B------:R1:W-:Y:S01]  /*3230*/  MUFU.EX2 R4, R90 ;  /* 0x0000005a00047308 */ /* 0x0003e20000000800 */
[----:B------:R-:W-:Y:S01]  /*3240*/  FMUL R6, R10, -1.4426950216293334961 ;  /* 0xbfb8aa3b0a067820 */ /* 0x000fe20000400000 */
[----:B--2---:R-:W-:Y:S01]  /*3250*/  FADD R37, R84, 1 ;  /* 0x3f80000054257421 */ /* 0x004fe20000000000 */
[----:B------:R-:W-:Y:S01]  /*3260*/  FMUL R7, R11, UR31 ;  /* 0x0000001f0b077c20 */ /* 0x000fe20008400000 */
[----:B------:R-:W-:Y:S01]  /*3270*/  FMUL R11, R13, -1.4426950216293334961 ;  /* 0xbfb8aa3b0d0b7820 */ /* 0x000fe20000400000 */
[----:B------:R-:W-:Y:S01]  /*3280*/  FMUL R38, R14, -1.4426950216293334961 ;  /* 0xbfb8aa3b0e267820 */ /* 0x000fe20000400000 */
[----:B------:R-:W-:Y:S01]  /*3290*/  FMUL R39, R15, -1.4426950216293334961 ;  /* 0xbfb8aa3b0f277820 */ /* 0x000fe20000400000 */
[----:B------:R-:W-:Y:S01]  /*32a0*/  FMUL R5, R7, -1.4426950216293334961 ;  /* 0xbfb8aa3b07057820 */ /* 0x000fe20000400000 */
[----:B------:R-:W2:Y:S01]  /*32b0*/  MUFU.RCP R88, R88 ;  /* 0x0000005800587308 */ /* 0x000ea20000001000 */
[----:B----4-:R-:W-:Y:S01]  /*32c0*/  FADD R58, R58, 1 ;  /* 0x3f8000003a3a7421 */ /* 0x010fe20000000000 */
[----:B------:R-:W-:Y:S01]  /*32d0*/  FMUL R89, R17, -1.4426950216293334961 ;  /* 0xbfb8aa3b11597820 */ /* 0x000fe20000400000 */
[----:B------:R-:W-:Y:S01]  /*32e0*/  FMUL R84, R18, -1.4426950216293334961 ;  /* 0xbfb8aa3b12547820 */ /* 0x000fe20000400000 */
[----:B------:R-:W-:-:S04]  /*32f0*/  FMUL R87, R20, -1.4426950216293334961 ;  /* 0xbfb8aa3b14577820 */ /* 0x000fc80000400000 */
[----:B------:R-:W3:Y:S01]  /*3300*/  MUFU.RCP R37, R37 ;  /* 0x0000002500257308 */ /* 0x000ee20000001000 */
[----:B-1----:R-:W-:-:S07]  /*3310*/  FMUL R90, R16, -1.4426950216293334961 ;  /* 0xbfb8aa3b105a7820 */ /* 0x002fce0000400000 */
[----:B------:R-:W1:Y:S01]  /*3320*/  MUFU.RCP R91, R91 ;  /* 0x0000005b005b7308 */ /* 0x000e620000001000 */
[----:B--2---:R-:W-:Y:S01]  /*3330*/  FMUL R21, R59, R88 ;  /* 0x000000583b157220 */ /* 0x004fe20000400000 */
[----:B------:R-:W-:-:S03]  /*3340*/  FADD R88, R4, 1 ;  /* 0x3f80000004587421 */ /* 0x000fc60000000000 */
[----:B------:R-:W-:Y:S01]  /*3350*/  FMUL R68, R68, R21 ;  /* 0x0000001544447220 */ /* 0x000fe20000400000 */
[----:B------:R-:W-:Y:S02]  /*3360*/  FMUL R21, R22, UR31 ;  /* 0x0000001f16157c20 */ /* 0x000fe40008400000 */
[----:B------:R-:W2:Y:S01]  /*3370*/  MUFU.EX2 R6, R6 ;  /* 0x0000000600067308 */ /* 0x000ea20000000800 */
[----:B---3--:R-:W-:Y:S01]  /*3380*/  FMUL R36, R82, R37 ;  /* 0x0000002552247220 */ /* 0x008fe20000400000 */
[----:B------:R-:W-:Y:S01]  /*3390*/  FMUL R37, R85, R92 ;  /* 0x0000005c55257220 */ /* 0x000fe20000400000 */
[----:B------:R-:W-:Y:S02]  /*33a0*/  FMUL R4, R21, -1.4426950216293334961 ;  /* 0xbfb8aa3b15047820 */ /* 0x000fe40000400000 */
[----:B------:R-:W-:Y:S01]  /*33b0*/  FMUL R36, R67, R36 ;  /* 0x0000002443247220 */ /* 0x000fe20000400000 */
[----:B------:R-:W-:Y:S01]  /*33c0*/  FMUL R37, R66, R37 ;  /* 0x0000002542257220 */ /* 0x000fe20000400000 */
[----:B------:R-:W-:Y:S01]  /*33d0*/  FMUL R67, R41, -1.4426950216293334961 ;  /* 0xbfb8aa3b29437820 */ /* 0x000fe20000400000 */
[----:B------:R-:W3:Y:S01]  /*33e0*/  MUFU.RCP R88, R88 ;  /* 0x0000005800587308 */ /* 0x000ee20000001000 */
[----:B-1----:R-:W-:-:S04]  /*33f0*/  FMUL R66, R40, R91 ;  /* 0x0000005b28427220 */ /* 0x002fc80000400000 */
[----:B------:R-:W-:Y:S01]  /*3400*/  FMUL R69, R69, R66 ;  /* 0x0000004245457220 */ /* 0x000fe20000400000 */
[----:B------:R-:W-:Y:S02]  /*3410*/  FMUL R66, R19, -1.4426950216293334961 ;  /* 0xbfb8aa3b13427820 */ /* 0x000fe40000400000 */
[----:B------:R-:W1:Y:S01]  /*3420*/  MUFU.RCP R91, R56 ;  /* 0x00000038005b7308 */ /* 0x000e620000001000 */
[----:B--2---:R-:W-:-:S07]  /*3430*/  FADD R92, R6, 1 ;  /* 0x3f800000065c7421 */ /* 0x004fce0000000000 */
[----:B------:R-:W2:Y:S01]  /*3440*/  MUFU.EX2 R5, R5 ;  /* 0x0000000500057308 */ /* 0x000ea20000000800 */
[----:B---3--:R-:W-:-:S04]  /*3450*/  FMUL R93, R9, R88 ;  /* 0x00000058095d7220 */ /* 0x008fc80000400000 */
[----:B------:R-:W-:-:S03]  /*3460*/  FMUL R70, R70, R93 ;  /* 0x0000005d46467220 */ /* 0x000fc60000400000 */
[----:B------:R-:W-:Y:S01]  /*3470*/  MUFU.EX2 R11, R11 ;  /* 0x0000000b000b7308 */ /* 0x000fe20000000800 */
[----:B-1----:R-:W-:Y:S01]  /*3480*/  FMUL R22, R8, R91 ;  /* 0x0000005b08167220 */ /* 0x002fe20000400000 */
[----:B------:R-:W-:-:S03]  /*3490*/  FMUL R56, R23, UR31 ;  /* 0x0000001f17387c20 */ /* 0x000fc60008400000 */
[----:B------:R-:W-:Y:S01]  /*34a0*/  FMUL R71, R71, R22 ;  /* 0x0000001647477220 */ /* 0x000fe20000400000 */
[----:B------:R-:W-:Y:S01]  /*34b0*/  FMUL R22, R24, UR31 ;  /* 0x0000001f18167c20 */ /* 0x000fe20008400000 */
[----:B------:R-:W-:Y:S01]  /*34c0*/  FMUL R23, R56, -1.4426950216293334961 ;  /* 0xbfb8aa3b38177820 */ /* 0x000fe20000400000 */
[----:B------:R-:W1:Y:S01]  /*34d0*/  MUFU.RCP R91, R92 ;  /* 0x0000005c005b7308 */ /* 0x000e620000001000 */
[----:B--2---:R-:W-:Y:S01]  /*34e0*/  FADD R93, R5, 1 ;  /* 0x3f800000055d7421 */ /* 0x004fe20000000000 */
[----:B------:R-:W-:Y:S01]  /*34f0*/  FMUL R6, R22, -1.4426950216293334961 ;  /* 0xbfb8aa3b16067820 */ /* 0x000fe20000400000 */
[----:B------:R-:W-:-:S05]  /*3500*/  FMUL R5, R25, -1.4426950216293334961 ;  /* 0xbfb8aa3b19057820 */ /* 0x000fca0000400000 */
[----:B------:R-:W2:Y:S08]  /*3510*/  MUFU.RCP R24, R93 ;  /* 0x0000005d00187308 */ /* 0x000eb00000001000 */
[----:B------:R-:W3:Y:S01]  /*3520*/  MUFU.EX2 R38, R38 ;  /* 0x0000002600267308 */ /* 0x000ee20000000800 */
[----:B-1----:R-:W-:-:S04]  /*3530*/  FMUL R88, R10, R91 ;  /* 0x0000005b0a587220 */ /* 0x002fc80000400000 */
[----:B------:R-:W-:Y:S01]  /*3540*/  FMUL R73, R73, R88 ;  /* 0x0000005849497220 */ /* 0x000fe20000400000 */
[----:B------:R-:W-:Y:S02]  /*3550*/  FADD R88, R11, 1 ;  /* 0x3f8000000b587421 */ /* 0x000fe40000000000 */
[----:B------:R-:W1:Y:S01]  /*3560*/  MUFU.EX2 R90, R90 ;  /* 0x0000005a005a7308 */ /* 0x000e620000000800 */
[C---:B--2---:R-:W-:Y:S01]  /*3570*/  FMUL R11, R7.reuse, R24 ;  /* 0x00000018070b7220 */ /* 0x044fe20000400000 */
[----:B------:R-:W-:-:S03]  /*3580*/  F2FP.BF16.F32.PACK_AB R7, R7, R10 ;  /* 0x0000000a0707723e */ /* 0x000fc600000010ff */
[----:B------:R-:W-:-:S03]  /*3590*/  FMUL R72, R72, R11 ;  /* 0x0000000b48487220 */ /* 0x000fc60000400000 */
[----:B------:R-:W2:Y:S01]  /*35a0*/  MUFU.EX2 R39, R39 ;  /* 0x0000002700277308 */ /* 0x000ea20000000800 */
[----:B---3--:R-:W-:-:S07]  /*35b0*/  FADD R11, R38, 1 ;  /* 0x3f800000260b7421 */ /* 0x008fce0000000000 */
[----:B------:R3:W4:Y:S01]  /*35c0*/  MUFU.RCP R24, R88 ;  /* 0x0000005800187308 */ /* 0x0007220000001000 */
[----:B-1----:R-:W-:-:S07]  /*35d0*/  FADD R90, R90, 1 ;  /* 0x3f8000005a5a7421 */ /* 0x002fce0000000000 */
[----:B------:R-:W1:Y:S08]  /*35e0*/  MUFU.RCP R11, R11 ;  /* 0x0000000b000b7308 */ /* 0x000e700000001000 */
[----:B------:R2:W5:Y:S01]  /*35f0*/  MUFU.RCP R91, R58 ;  /* 0x0000003a005b7308 */ /* 0x0005620000001000 */
[----:B---3--:R-:W-:-:S07]  /*3600*/  FMUL R88, R27, -1.4426950216293334961 ;  /* 0xbfb8aa3b1b587820 */ /* 0x008fce0000400000 */
[----:B------:R-:W-:Y:S08]  /*3610*/  MUFU.EX2 R89, R89 ;  /* 0x0000005900597308 */ /* 0x000ff00000000800 */
[----:B------:R-:W-:Y:S01]  /*3620*/  MUFU.EX2 R84, R84 ;  /* 0x0000005400547308 */ /* 0x000fe20000000800 */
[----:B--2---:R-:W-:Y:S01]  /*3630*/  FADD R58, R39, 1 ;  /* 0x3f800000273a7421 */ /* 0x004fe20000000000 */
[----:B----4-:R-:W-:Y:S01]  /*3640*/  FMUL R39, R13, R24 ;  /* 0x000000180d277220 */ /* 0x010fe20000400000 */
[----:B-1----:R-:W-:Y:S01]  /*3650*/  FMUL R24, R14, R11 ;  /* 0x0000000b0e187220 */ /* 0x002fe20000400000 */
[----:B-----5:R-:W-:-:S02]  /*3660*/  FMUL R38, R12, R91 ;  /* 0x0000005b0c267220 */ /* 0x020fc40000400000 */
[----:B------:R-:W-:Y:S01]  /*3670*/  FMUL R74, R74, R39 ;  /* 0x000000274a4a7220 */ /* 0x000fe20000400000 */
[----:B------:R-:W-:Y:S01]  /*3680*/  FMUL R77, R77, R24 ;  /* 0x000000184d4d7220 */ /* 0x000fe20000400000 */
[----:B------:R-:W1:Y:S01]  /*3690*/  MUFU.RCP R11, R90 ;  /* 0x0000005a000b7308 */ /* 0x000e620000001000 */
[----:B------:R-:W-:Y:S01]  /*36a0*/  FMUL R75, R75, R38 ;  /* 0x000000264b4b7220 */ /* 0x000fe20000400000 */
[----:B------:R-:W-:Y:S01]  /*36b0*/  FMUL R38, R26, -1.4426950216293334961 ;  /* 0xbfb8aa3b1a267820 */ /* 0x000fe20000400000 */
[----:B------:R-:W-:Y:S01]  /*36c0*/  FMUL R24, R28, UR31 ;  /* 0x0000001f1c187c20 */ /* 0x000fe20008400000 */
[----:B------:R-:W-:-:S03]  /*36d0*/  FMUL R28, R30, -1.4426950216293334961 ;  /* 0xbfb8aa3b1e1c7820 */ /* 0x000fc60000400000 */
[----:B------:R-:W-:Y:S01]  /*36e0*/  FMUL R39, R24, -1.4426950216293334961 ;  /* 0xbfb8aa3b18277820 */ /* 0x000fe20000400000 */
[----:B------:R-:W2:Y:S08]  /*36f0*/  MUFU.EX2 R67, R67 ;  /* 0x0000004300437308 */ /* 0x000eb00000000800 */
[----:B------:R-:W3:Y:S01]  /*3700*/  MUFU.EX2 R87, R87 ;  /* 0x0000005700577308 */ /* 0x000ee20000000800 */
[----:B-1----:R-:W-:Y:S01]  /*3710*/  FMUL R90, R16, R11 ;  /* 0x0000000b105a7220 */ /* 0x002fe20000400000 */
[----:B------:R-:W-:-:S03]  /*3720*/  FMUL R11, R31, -1.4426950216293334961 ;  /* 0xbfb8aa3b1f0b7820 */ /* 0x000fc60000400000 */
[----:B------:R-:W-:Y:S01]  /*3730*/  FMUL R79, R79, R90 ;  /* 0x0000005a4f4f7220 */ /* 0x000fe20000400000 */
[----:B------:R-:W-:Y:S01]  /*3740*/  FADD R90, R89, 1 ;  /* 0x3f800000595a7421 */ /* 0x000fe20000000000 */
[----:B------:R-:W-:Y:S01]  /*3750*/  FADD R89, R84, 1 ;  /* 0x3f80000054597421 */ /* 0x000fe20000000000 */
[----:B------:R-:W1:Y:S01]  /*3760*/  MUFU.EX2 R4, R4 ;  /* 0x0000000400047308 */ /* 0x000e620000000800 */
[----:B--2---:R-:W-:-:S07]  /*3770*/  FADD R84, R67, 1 ;  /* 0x3f80000043547421 */ /* 0x004fce0000000000 */
[----:B------:R-:W2:Y:S01]  /*3780*/  MUFU.EX2 R66, R66 ;  /* 0x0000004200427308 */ /* 0x000ea20000000800 */
[----:B---3--:R-:W-:-:S07]  /*3790*/  FADD R67, R87, 1 ;  /* 0x3f80000057437421 */ /* 0x008fce0000000000 */
[----:B------:R-:W3:Y:S01]  /*37a0*/  MUFU.EX2 R23, R23 ;  /* 0x0000001700177308 */ /* 0x000ee20000000800 */
[----:B-1----:R-:W-:-:S07]  /*37b0*/  FADD R4, R4, 1 ;  /* 0x3f80000004047421 */ /* 0x002fce0000000000 */
[----:B------:R-:W1:Y:S01]  /*37c0*/  MUFU.RCP R58, R58 ;  /* 0x0000003a003a7308 */ /* 0x000e620000001000 */
[----:B--2---:R-:W-:-:S07]  /*37d0*/  FADD R66, R66, 1 ;  /* 0x3f80000042427421 */ /* 0x004fce0000000000 */
[----:B------:R-:W2:Y:S01]  /*37e0*/  MUFU.RCP R67, R67 ;  /* 0x0000004300437308 */ /* 0x000ea20000001000 */
[----:B---3--:R-:W-:-:S07]  /*37f0*/  FADD R23, R23, 1 ;  /* 0x3f80000017177421 */ /* 0x008fce0000000000 */
[----:B------:R-:W3:Y:S01]  /*3800*/  MUFU.RCP R90, R90 ;  /* 0x0000005a005a7308 */ /* 0x000ee20000001000 */
[----:B-1----:R-:W-:Y:S01]  /*3810*/  FMUL R91, R15, R58 ;  /* 0x0000003a0f5b7220 */ /* 0x002fe20000400000 */
[----:B------:R-:W-:-:S03]  /*3820*/  FMUL R58, R29, -1.4426950216293334961 ;  /* 0xbfb8aa3b1d3a7820 */ /* 0x000fc60000400000 */
[----:B------:R-:W-:-:S03]  /*3830*/  FMUL R76, R76, R91 ;  /* 0x0000005b4c4c7220 */ /* 0x000fc60000400000 */
[----:B------:R-:W1:Y:S01]  /*3840*/  MUFU.RCP R4, R4 ;  /* 0x0000000400047308 */ /* 0x000e620000001000 */
[----:B--2---:R-:W-:Y:S01]  /*3850*/  FMUL R67, R20, R67 ;  /* 0x0000004314437220 */ /* 0x004fe20000400000 */
[----:B------:R-:W-:-:S03]  /*3860*/  F2FP.BF16.F32.PACK_AB R20, R19, R20 ;  /* 0x000000141314723e */ /* 0x000fc600000010ff */
[----:B------:R-:W-:-:S03]  /*3870*/  FMUL R44, R44, R67 ;  /* 0x000000432c2c7220 */ /* 0x000fc60000400000 */
[----:B------:R-:W2:Y:S01]  /*3880*/  MUFU.EX2 R6, R6 ;  /* 0x0000000600067308 */ /* 0x000ea20000000800 */
[----:B---3--:R-:W-:-:S04]  /*3890*/  FMUL R87, R17, R90 ;  /* 0x0000005a11577220 */ /* 0x008fc80000400000 */
[----:B------:R-:W-:-:S03]  /*38a0*/  FMUL R78, R78, R87 ;  /* 0x000000574e4e7220 */ /* 0x000fc60000400000 */
[----:B------:R-:W3:Y:S01]  /*38b0*/  MUFU.EX2 R5, R5 ;  /* 0x0000000500057308 */ /* 0x000ee20000000800 */
[----:B-1----:R-:W-:Y:S01]  /*38c0*/  FMUL R67, R21, R4 ;  /* 0x0000000415437220 */ /* 0x002fe20000400000 */
[----:B------:R-:W-:Y:S01]  /*38d0*/  F2FP.BF16.F32.PACK_AB R21, R56, R21 ;  /* 0x000000153815723e */ /* 0x000fe200000010ff */
[----:B------:R-:W1:Y:S02]  /*38e0*/  S2R R4, SR_TID.X ;  /* 0x0000000000047919 */ /* 0x000e640000002100 */
[----:B------:R-:W-:-:S03]  /*38f0*/  FMUL R46, R46, R67 ;  /* 0x000000432e2e7220 */ /* 0x000fc60000400000 */
[----:B------:R-:W4:Y:S01]  /*3900*/  MUFU.EX2 R38, R38 ;  /* 0x0000002600267308 */ /* 0x000f220000000800 */
[----:B--2---:R-:W-:-:S07]  /*3910*/  FADD R87, R6, 1 ;  /* 0x3f80000006577421 */ /* 0x004fce0000000000 */
[----:B------:R-:W2:Y:S01]  /*3920*/  MUFU.RCP R66, R66 ;  /* 0x0000004200427308 */ /* 0x000ea20000001000 */
[----:B---3--:R-:W-:-:S07]  /*3930*/  FADD R6, R5, 1 ;  /* 0x3f80000005067421 */ /* 0x008fce0000000000 */
[----:B------:R-:W3:Y:S01]  /*3940*/  MUFU.RCP R23, R23 ;  /* 0x0000001700177308 */ /* 0x000ee20000001000 */
[----:B----4-:R-:W-:-:S07]  /*3950*/  FADD R5, R38, 1 ;  /* 0x3f80000026057421 */ /* 0x010fce0000000000 */
[----:B------:R-:W4:Y:S01]  /*3960*/  MUFU.EX2 R39, R39 ;  /* 0x0000002700277308 */ /* 0x000f220000000800 */
[----:B--2---:R-:W-:-:S04]  /*3970*/  FMUL R38, R19, R66 ;  /* 0x0000004213267220 */ /* 0x004fc80000400000 */
[----:B------:R-:W-:-:S03]  /*3980*/  FMUL R45, R45, R38 ;  /* 0x000000262d2d7220 */ /* 0x000fc60000400000 */
[----:B------:R-:W2:Y:S01]  /*3990*/  MUFU.EX2 R58, R58 ;  /* 0x0000003a003a7308 */ /* 0x000ea20000000800 */
[----:B---3--:R-:W-:-:S04]  /*39a0*/  FMUL R38, R56, R23 ;  /* 0x0000001738267220 */ /* 0x008fc80000400000 */
[----:B------:R-:W-:Y:S01]  /*39b0*/  FMUL R47, R47, R38 ;  /* 0x000000262f2f7220 */ /* 0x000fe20000400000 */
[----:B------:R-:W-:Y:S02]  /*39c0*/  FMUL R38, R32, UR31 ;  /* 0x0000001f20267c20 */ /* 0x000fe40008400000 */
[----:B------:R-:W3:Y:S01]  /*39d0*/  MUFU.EX2 R88, R88 ;  /* 0x0000005800587308 */ /* 0x000ee20000000800 */
[----:B----4-:R-:W-:-:S07]  /*39e0*/  FADD R39, R39, 1 ;  /* 0x3f80000027277421 */ /* 0x010fce0000000000 */
[----:B------:R-:W-:Y:S01]  /*39f0*/  MUFU.RCP R5, R5 ;  /* 0x0000000500057308 */ /* 0x000fe20000001000 */
[----:B--2---:R-:W-:-:S07]  /*3a00*/  FADD R58, R58, 1 ;  /* 0x3f8000003a3a7421 */ /* 0x004fce0000000000 */
[----:B------:R-:W2:Y:S01]  /*3a10*/  MUFU.RCP R89, R89 ;  /* 0x0000005900597308 */ /* 0x000ea20000001000 */
[----:B---3--:R-:W-:-:S07]  /*3a20*/  FADD R66, R88, 1 ;  /* 0x3f80000058427421 */ /* 0x008fce0000000000 */
[----:B------:R-:W3:Y:S08]  /*3a30*/  MUFU.RCP R84, R84 ;  /* 0x0000005400547308 */ /* 0x000ef00000001000 */
[----:B------:R-:W4:Y:S01]  /*3a40*/  MUFU.RCP R6, R6 ;  /* 0x0000000600067308 */ /* 0x000f220000001000 */
[----:B--2---:R-:W-:-:S04]  /*3a50*/  FMUL R90, R18, R89 ;  /* 0x00000059125a7220 */ /* 0x004fc80000400000 */
[----:B------:R-:W-:-:S03]  /*3a60*/  FMUL R83, R83, R90 ;  /* 0x0000005a53537220 */ /* 0x000fc60000400000 */
[----:B------:R2:W5:Y:S01]  /*3a70*/  MUFU.RCP R23, R39 ;  /* 0x0000002700177308 */ /* 0x0005620000001000 */
[----:B---3--:R-:W-:-:S04]  /*3a80*/  FMUL R89, R41, R84 ;  /* 0x0000005429597220 */ /* 0x008fc80000400000 */
[----:B------:R-:W-:-:S03]  /*3a90*/  FMUL R80, R80, R89 ;  /* 0x0000005950507220 */ /* 0x000fc60000400000 */
[----:B------:R3:W3:Y:S01]  /*3aa0*/  MUFU.RCP R32, R58 ;  /* 0x0000003a00207308 */ /* 0x0006e20000001000 */
[----:B----4-:R-:W-:Y:S01]  /*3ab0*/  FMUL R84, R25, R6 ;  /* 0x0000000619547220 */ /* 0x010fe20000400000 */
[----:B------:R-:W-:-:S03]  /*3ac0*/  FMUL R6, R38, -1.4426950216293334961 ;  /* 0xbfb8aa3b26067820 */ /* 0x000fc60000400000 */
[----:B------:R-:W-:-:S03]  /*3ad0*/  FMUL R49, R49, R84 ;  /* 0x0000005431317220 */ /* 0x000fc60000400000 */
[----:B------:R-:W-:Y:S01]  /*3ae0*/  MUFU.EX2 R28, R28 ;  /* 0x0000001c001c7308 */ /* 0x000fe20000000800 */
[----:B--2---:R-:W-:Y:S01]  /*3af0*/  FMUL R39, R33, UR31 ;  /* 0x0000001f21277c20 */ /* 0x004fe20008400000 */
[----:B------:R-:W-:Y:S01]  /*3b00*/  FMUL R33, R26, R5 ;  /* 0x000000051a217220 */ /* 0x000fe20000400000 */
[----:B-----5:R-:W-:Y:S01]  /*3b10*/  FMUL R23, R24, R23 ;  /* 0x0000001718177220 */ /* 0x020fe20000400000 */
[----:B------:R-:W-:Y:S01]  /*3b20*/  F2FP.BF16.F32.PACK_AB R24, R29, R24 ;  /* 0x000000181d18723e */ /* 0x000fe200000010ff */
[----:B------:R-:W-:Y:S01]  /*3b30*/  FMUL R5, R39, -1.4426950216293334961 ;  /* 0xbfb8aa3b27057820 */ /* 0x000fe20000400000 */
[----:B------:R-:W-:Y:S01]  /*3b40*/  FMUL R50, R50, R33 ;  /* 0x0000002132327220 */ /* 0x000fe20000400000 */
[----:B-1----:R-:W-:Y:S01]  /*3b50*/  LEA R33, R4, UR12, 0x6 ;  /* 0x0000000c04217c11 */ /* 0x002fe2000f8e30ff */
[----:B------:R-:W1:Y:S01]  /*3b60*/  MUFU.RCP R66, R66 ;  /* 0x0000004200427308 */ /* 0x000e620000001000 */
[----:B---3--:R-:W-:Y:S01]  /*3b70*/  FMUL R58, R34, UR31 ;  /* 0x0000001f223a7c20 */ /* 0x008fe20008400000 */
[----:B------:R-:W-:Y:S01]  /*3b80*/  FMUL R32, R29, R32 ;  /* 0x000000201d207220 */ /* 0x000fe20000400000 */
[----:B------:R-:W-:Y:S01]  /*3b90*/  IADD3 R34, PT, PT, R33, 0x400, RZ ;  /* 0x0000040021227810 */ /* 0x000fe20007ffe0ff */
[----:B------:R-:W-:Y:S01]  /*3ba0*/  FMUL R86, R86, R23 ;  /* 0x0000001756567220 */ /* 0x000fe20000400000 */
[----:B------:R-:W-:Y:S01]  /*3bb0*/  FMUL R4, R58, -1.4426950216293334961 ;  /* 0xbfb8aa3b3a047820 */ /* 0x000fe20000400000 */
[----:B------:R-:W-:Y:S01]  /*3bc0*/  FMUL R53, R53, R32 ;  /* 0x0000002035357220 */ /* 0x000fe20000400000 */
[----:B------:R-:W-:Y:S01]  /*3bd0*/  SHF.R.U32.HI R23, RZ, 0x3, R34 ;  /* 0x00000003ff177819 */ /* 0x000fe20000011622 */
[----:B------:R-:W2:Y:S01]  /*3be0*/  MUFU.EX2 R6, R6 ;  /* 0x0000000600067308 */ /* 0x000ea20000000800 */
[----:B------:R-:W-:-:S02]  /*3bf0*/  IADD3 R32, PT, PT, R33, 0x410, RZ ;  /* 0x0000041021207810 */ /* 0x000fc40007ffe0ff */
[----:B------:R-:W-:Y:S02]  /*3c00*/  LOP3.LUT R34, R34, 0x30, R23, 0x78, !PT ;  /* 0x0000003022227812 */ /* 0x000fe400078e7817 */
[----:B------:R-:W-:Y:S02]  /*3c10*/  SHF.R.U32.HI R23, RZ, 0x3, R32 ;  /* 0x00000003ff177819 */ /* 0x000fe40000011620 */
[----:B------:R-:W-:Y:S01]  /*3c20*/  IADD3 R67, PT, PT, R33, 0x420, RZ ;  /* 0x0000042021437810 */ /* 0x000fe20007ffe0ff */
[----:B------:R-:W3:Y:S01]  /*3c30*/  MUFU.RCP R87, R87 ;  /* 0x0000005700577308 */ /* 0x000ee20000001000 */
[----:B------:R-:W-:Y:S01]  /*3c40*/  LOP3.LUT R32, R32, 0x30, R23, 0x78, !PT ;  /* 0x0000003020207812 */ /* 0x000fe200078e7817 */
[----:B-1----:R-:W-:Y:S01]  /*3c50*/  FMUL R66, R27, R66 ;  /* 0x000000421b427220 */ /* 0x002fe20000400000 */
[----:B------:R-:W-:Y:S01]  /*3c60*/  IADD3 R33, PT, PT, R33, 0x430, RZ ;  /* 0x0000043021217810 */ /* 0x000fe20007ffe0ff */
[----:B------:R-:W-:Y:S01]  /*3c70*/  FADD R23, R28, 1 ;  /* 0x3f8000001c177421 */ /* 0x000fe20000000000 */
[----:B------:R-:W-:Y:S01]  /*3c80*/  SHF.R.U32.HI R28, RZ, 0x3, R67 ;  /* 0x00000003ff1c7819 */ /* 0x000fe20000011643 */
[----:B------:R-:W-:Y:S01]  /*3c90*/  FMUL R51, R51, R66 ;  /* 0x0000004233337220 */ /* 0x000fe20000400000 */
[----:B------:R-:W-:Y:S01]  /*3ca0*/  SHF.R.U32.HI R84, RZ, 0x3, R33 ;  /* 0x00000003ff547819 */ /* 0x000fe20000011621 */
[----:B------:R-:W-:Y:S01]  /*3cb0*/  MUFU.EX2 R5, R5 ;  /* 0x0000000500057308 */ /* 0x000fe20000000800 */
[----:B------:R-:W-:Y:S01]  /*3cc0*/  FMUL R66, R35, -1.4426950216293334961 ;  /* 0xbfb8aa3b23427820 */ /* 0x000fe20000400000 */
[----:B------:R-:W-:Y:S01]  /*3cd0*/  LOP3.LUT R28, R67, 0x30, R28, 0x78, !PT ;  /* 0x00000030431c7812 */ /* 0x000fe200078e781c */
[----:B--2---:R-:W-:Y:S01]  /*3ce0*/  FADD R67, R6, 1 ;  /* 0x3f80000006437421 */ /* 0x004fe20000000000 */
[----:B------:R-:W-:-:S02]  /*3cf0*/  LOP3.LUT R6, R33, 0x30, R84, 0x78, !PT ;  /* 0x0000003021067812 */ /* 0x000fc400078e7854 */
[C---:B------:R-:W-:Y:S02]  /*3d00*/  LEA R33, R81.reuse, R32, 0xd ;  /* 0x0000002051217211 */ /* 0x040fe400078e68ff */
[----:B------:R-:W1:Y:S01]  /*3d10*/  MUFU.EX2 R4, R4 ;  /* 0x0000000400047308 */ /* 0x000e620000000800 */
[C---:B------:R-:W-:Y:S01]  /*3d20*/  LEA R84, R81.reuse, R61, 0xe ;  /* 0x0000003d51547211 */ /* 0x040fe200078e70ff */
[----:B---3--:R-:W-:Y:S01]  /*3d30*/  FMUL R87, R22, R87 ;  /* 0x0000005716577220 */ /* 0x008fe20000400000 */
[C---:B------:R-:W-:Y:S02]  /*3d40*/  LEA R32, R81.reuse, R28, 0xd ;  /* 0x0000001c51207211 */ /* 0x040fe400078e68ff */
[----:B------:R-:W-:Y:S01]  /*3d50*/  LEA R28, R81, R6, 0xd ;  /* 0x00000006511c7211 */ /* 0x000fe200078e68ff */
[----:B------:R-:W-:Y:S01]  /*3d60*/  FMUL R48, R48, R87 ;  /* 0x0000005730307220 */ /* 0x000fe20000400000 */
[----:B------:R-:W-:Y:S01]  /*3d70*/  F2FP.BF16.F32.PACK_AB R6, R9, R8 ;  /* 0x000000080906723e */ /* 0x000fe200000010ff */
[----:B------:R-:W2:Y:S01]  /*3d80*/  MUFU.EX2 R11, R11 ;  /* 0x0000000b000b7308 */ /* 0x000ea20000000800 */
[----:B------:R-:W-:-:S02]  /*3d90*/  IADD3 R8, PT, PT, R84, 0x50, RZ ;  /* 0x0000005054087810 */ /* 0x000fc40007ffe0ff */
[----:B------:R-:W-:Y:S02]  /*3da0*/  LEA R34, R81, R34, 0xd ;  /* 0x0000002251227211 */ /* 0x000fe400078e68ff */
[----:B------:R-:W-:Y:S02]  /*3db0*/  IADD3 R81, PT, PT, R84, 0x40, RZ ;  /* 0x0000004054517810 */ /* 0x000fe40007ffe0ff */
[----:B------:R-:W-:Y:S01]  /*3dc0*/  SHF.R.U32.HI R9, RZ, 0x3, R8 ;  /* 0x00000003ff097819 */ /* 0x000fe20000011608 */
[----:B------:R3:W4:Y:S01]  /*3dd0*/  MUFU.EX2 R10, R66 ;  /* 0x00000042000a7308 */ /* 0x0007220000000800 */
[----:B-1----:R-:W-:Y:S01]  /*3de0*/  FADD R87, R4, 1 ;  /* 0x3f80000004577421 */ /* 0x002fe20000000000 */
[----:B------:R-:W-:Y:S02]  /*3df0*/  SHF.R.U32.HI R4, RZ, 0x3, R81 ;  /* 0x00000003ff047819 */ /* 0x000fe40000011651 */
[----:B------:R-:W-:Y:S02]  /*3e00*/  F2FP.BF16.F32.PACK_AB R22, R25, R22 ;  /* 0x000000161916723e */ /* 0x000fe400000010ff */
[----:B------:R-:W-:-:S02]  /*3e10*/  LOP3.LUT R81, R81, 0x70, R4, 0x78, !PT ;  /* 0x0000007051517812 */ /* 0x000fc400078e7804 */
[----:B------:R-:W1:Y:S01]  /*3e20*/  MUFU.RCP R23, R23 ;  /* 0x0000001700177308 */ /* 0x000e620000001000 */
[----:B------:R-:W-:Y:S01]  /*3e30*/  F2FP.BF16.F32.PACK_AB R4, R85, R82 ;  /* 0x000000525504723e */ /* 0x000fe200000010ff */
[----:B--2---:R-:W-:Y:S01]  /*3e40*/  FADD R85, R11, 1 ;  /* 0x3f8000000b557421 */ /* 0x004fe20000000000 */
[----:B------:R-:W-:Y:S02]  /*3e50*/  F2FP.BF16.F32.PACK_AB R11, R41, R18 ;  /* 0x00000012290b723e */ /* 0x000fe400000010ff */
[----:B------:R-:W-:-:S03]  /*3e60*/  F2FP.BF16.F32.PACK_AB R25, R31, R30 ;  /* 0x0000001e1f19723e */ /* 0x000fc600000010ff */
[----:B------:R-:W2:Y:S01]  /*3e70*/  MUFU.RCP R67, R67 ;  /* 0x0000004300437308 */ /* 0x000ea20000001000 */
[----:B---3--:R-:W-:Y:S01]  /*3e80*/  FADD R66, R5, 1 ;  /* 0x3f80000005427421 */ /* 0x008fe20000000000 */
[----:B------:R-:W-:Y:S01]  /*3e90*/  F2FP.BF16.F32.PACK_AB R5, R59, R40 ;  /* 0x000000283b05723e */ /* 0x000fe200000010ff */
[----:B----4-:R-:W-:Y:S01]  /*3ea0*/  FADD R82, R10, 1 ;  /* 0x3f8000000a527421 */ /* 0x010fe20000000000 */
[C---:B------:R-:W-:Y:S02]  /*3eb0*/  IADD3 R59, PT, PT, R84.reuse, 0x60, RZ ;  /* 0x00000060543b7810 */ /* 0x040fe40007ffe0ff */
[----:B------:R-:W-:Y:S01]  /*3ec0*/  IADD3 R40, PT, PT, R84, 0x70, RZ ;  /* 0x0000007054287810 */ /* 0x000fe20007ffe0ff */
[----:B------:R3:W-:Y:S01]  /*3ed0*/  STS.128 [R81], R4 ;  /* 0x0000000451007388 */ /* 0x0007e20000000c00 */
[----:B------:R-:W-:Y:S01]  /*3ee0*/  LOP3.LUT R84, R8, 0x70, R9, 0x78, !PT ;  /* 0x0000007008547812 */ /* 0x000fe200078e7809 */
[----:B-1----:R-:W-:Y:S01]  /*3ef0*/  FMUL R88, R30, R23 ;  /* 0x000000171e587220 */ /* 0x002fe20000400000 */
[----:B------:R-:W-:Y:S01]  /*3f00*/  SHF.R.U32.HI R8, RZ, 0x3, R59 ;  /* 0x00000003ff087819 */ /* 0x000fe2000001163b */
[----:B------:R-:W1:Y:S01]  /*3f10*/  MUFU.RCP R66, R66 ;  /* 0x0000004200427308 */ /* 0x000e620000001000 */
[----:B------:R-:W-:-:S02]  /*3f20*/  SHF.R.U32.HI R9, RZ, 0x3, R40 ;  /* 0x00000003ff097819 */ /* 0x000fc40000011628 */
[----:B------:R-:W-:Y:S02]  /*3f30*/  LOP3.LUT R59, R59, 0x70, R8, 0x78, !PT ;  /* 0x000000703b3b7812 */ /* 0x000fe400078e7808 */
[----:B------:R-:W-:Y:S01]  /*3f40*/  LOP3.LUT R40, R40, 0x70, R9, 0x78, !PT ;  /* 0x0000007028287812 */ /* 0x000fe200078e7809 */
[----:B--2---:R-:W-:Y:S01]  /*3f50*/  FMUL R18, R38, R67 ;  /* 0x0000004326127220 */ /* 0x004fe20000400000 */
[----:B------:R-:W-:Y:S01]  /*3f60*/  F2FP.BF16.F32.PACK_AB R10, R17, R16 ;  /* 0x00000010110a723e */ /* 0x000fe200000010ff */
[----:B------:R-:W2:Y:S01]  /*3f70*/  MUFU.RCP R87, R87 ;  /* 0x0000005700577308 */ /* 0x000ea20000001000 */
[----:B------:R-:W-:Y:S01]  /*3f80*/  F2FP.BF16.F32.PACK_AB R9, R15, R14 ;  /* 0x0000000e0f09723e */ /* 0x000fe200000010ff */
[----:B------:R-:W-:Y:S01]  /*3f90*/  FMUL R18, R57, R18 ;  /* 0x0000001239127220 */ /* 0x000fe20000400000 */
[----:B------:R-:W-:Y:S01]  /*3fa0*/  F2FP.BF16.F32.PACK_AB R8, R13, R12 ;  /* 0x0000000c0d08723e */ /* 0x000fe200000010ff */
[----:B------:R-:W-:Y:S01]  /*3fb0*/  FMUL R17, R43, R88 ;  /* 0x000000582b117220 */ /* 0x000fe20000400000 */
[----:B------:R-:W-:-:S02]  /*3fc0*/  F2FP.BF16.F32.PACK_AB R23, R27, R26 ;  /* 0x0000001a1b17723e */ /* 0x000fc400000010ff */
[----:B------:R-:W-:Y:S01]  /*3fd0*/  F2FP.BF16.F32.PACK_AB R27, R35, R58 ;  /* 0x0000003a231b723e */ /* 0x000fe200000010ff */
[----:B------:R4:W-:Y:S01]  /*3fe0*/  STS.128 [R84], R8 ;  /* 0x0000000854007388 */ /* 0x0009e20000000c00 */
[C---:B------:R-:W-:Y:S01]  /*3ff0*/  F2FP.BF16.F32.PACK_AB R26, R39.reuse, R38 ;  /* 0x00000026271a723e */ /* 0x040fe200000010ff */
[----:B------:R-:W5:Y:S01]  /*4000*/  MUFU.RCP R82, R82 ;  /* 0x0000005200527308 */ /* 0x000f620000001000 */
[----:B-1----:R-:W-:Y:S01]  /*4010*/  FMUL R15, R39, R66 ;  /* 0x00000042270f7220 */ /* 0x002fe20000400000 */
[----:B------:R1:W-:Y:S01]  /*4020*/  STS.128 [R59], R20 ;  /* 0x000000143b007388 */ /* 0x0003e20000000c00 */
[----:B------:R-:W-:Y:S02]  /*4030*/  F2FP.BF16.F32.PACK_AB R12, R45, R44 ;  /* 0x0000002c2d0c723e */ /* 0x000fe400000010ff */
[----:B------:R-:W-:Y:S01]  /*4040*/  FMUL R15, R52, R15 ;  /* 0x0000000f340f7220 */ /* 0x000fe20000400000 */
[----:B------:R1:W-:Y:S01]  /*4050*/  STS.128 [R40], R24 ;  /* 0x0000001828007388 */ /* 0x0003e20000000c00 */
[----:B--2---:R-:W-:Y:S01]  /*4060*/  FMUL R16, R58, R87 ;  /* 0x000000573a107220 */ /* 0x004fe20000400000 */
[----:B------:R-:W2:Y:S01]  /*4070*/  MUFU.RCP R14, R85 ;  /* 0x00000055000e7308 */ /* 0x000ea20000001000 */
[----:B---3--:R-:W-:Y:S01]  /*4080*/  F2FP.BF16.F32.PACK_AB R7, R72, R73 ;  /* 0x000000494807723e */ /* 0x008fe200000010ff */
[----:B------:R3:W-:Y:S06]  /*4090*/  MEMBAR.ALL.CTA ;  /* 0x0000000000007992 */ /* 0x0007ec0000008000 */
[----:B---3--:R-:W3:Y:S01]  /*40a0*/  FENCE.VIEW.ASYNC.S ;  /* 0x00000000000073c6 */ /* 0x008ee20000000000 */
[----:B------:R-:W-:Y:S01]  /*40b0*/  FMUL R55, R55, R16 ;  /* 0x0000001037377220 */ /* 0x000fe20000400000 */
[----:B------:R-:W-:-:S02]  /*40c0*/  F2FP.BF16.F32.PACK_AB R18, R15, R18 ;  /* 0x000000120f12723e */ /* 0x000fc400000010ff */
[----:B------:R-:W-:Y:S02]  /*40d0*/  F2FP.BF16.F32.PACK_AB R16, R53, R86 ;  /* 0x000000563510723e */ /* 0x000fe400000010ff */
[----:B------:R-:W-:Y:S01]  /*40e0*/  F2FP.BF16.F32.PACK_AB R15, R51, R50 ;  /* 0x00000032330f723e */ /* 0x000fe200000010ff */
[----:B-----5:R-:W-:Y:S01]  /*40f0*/  FMUL R13, R35, R82 ;  /* 0x00000052230d7220 */ /* 0x020fe20000400000 */
[----:B------:R-:W-:Y:S02]  /*4100*/  F2FP.BF16.F32.PACK_AB R6, R70, R71 ;  /* 0x000000474606723e */ /* 0x000fe400000010ff */
[----:B------:R-:W-:Y:S01]  /*4110*/  F2FP.BF16.F32.PACK_AB R5, R68, R69 ;  /* 0x000000454405723e */ /* 0x000fe200000010ff */
[----:B------:R-:W-:Y:S01]  /*4120*/  FMUL R54, R54, R13 ;  /* 0x0000000d36367220 */ /* 0x000fe20000400000 */
[----:B------:R-:W-:Y:S02]  /*4130*/  F2FP.BF16.F32.PACK_AB R13, R47, R46 ;  /* 0x0000002e2f0d723e */ /* 0x000fe400000010ff */
[----:B------:R-:W-:Y:S01]  /*4140*/  F2FP.BF16.F32.PACK_AB R4, R37, R36 ;  /* 0x000000242504723e */ /* 0x000fe200000010ff */
[----:B--2---:R-:W-:Y:S01]  /*4150*/  FMUL R19, R31, R14 ;  /* 0x0000000e1f137220 */ /* 0x004fe20000400000 */
[----:B------:R-:W-:-:S03]  /*4160*/  F2FP.BF16.F32.PACK_AB R14, R49, R48 ;  /* 0x00000030310e723e */ /* 0x000fc600000010ff */
[----:B------:R-:W-:Y:S01]  /*4170*/  FMUL R42, R42, R19 ;  /* 0x000000132a2a7220 */ /* 0x000fe20000400000 */
[----:B------:R-:W-:Y:S02]  /*4180*/  F2FP.BF16.F32.PACK_AB R19, R54, R55 ;  /* 0x000000373613723e */ /* 0x000fe400000010ff */
[----:B----4-:R-:W-:Y:S02]  /*4190*/  F2FP.BF16.F32.PACK_AB R11, R80, R83 ;  /* 0x00000053500b723e */ /* 0x010fe400000010ff */
[----:B------:R-:W-:Y:S02]  /*41a0*/  F2FP.BF16.F32.PACK_AB R17, R42, R17 ;  /* 0x000000112a11723e */ /* 0x000fe400000010ff */
[----:B------:R-:W-:Y:S02]  /*41b0*/  F2FP.BF16.F32.PACK_AB R10, R78, R79 ;  /* 0x0000004f4e0a723e */ /* 0x000fe400000010ff */
[----:B------:R-:W-:Y:S02]  /*41c0*/  F2FP.BF16.F32.PACK_AB R9, R76, R77 ;  /* 0x0000004d4c09723e */ /* 0x000fe400000010ff */
[----:B------:R-:W-:Y:S01]  /*41d0*/  F2FP.BF16.F32.PACK_AB R8, R74, R75 ;  /* 0x0000004b4a08723e */ /* 0x000fe200000010ff */
[----:B---3--:R-:W-:Y:S06]  /*41e0*/  BAR.SYNC.DEFER_BLOCKING 0x1, 0x80 ;  /* 0x0042000000007b1d */ /* 0x008fec0000010000 */
[----:B-1----:R-:W-:Y:S05]  /*41f0*/  @P0 BRA `(.L_x_44) ;  /* 0x00000000000c0947 */ /* 0x002fea0003800000 */
[----:B------:R1:W-:Y:S01]  /*4200*/  UTMASTG.2D [UR8], [UR36], desc[URZ] ;  /* 0x0000ff08240073b5 */ /* 0x0003e20008009000 */
[----:B------:R0:W-:Y:S01]  /*4210*/  UTMACMDFLUSH ;  /* 0x00000000000079b7 */ /* 0x0001e20000000000 */
[----:B-1----:R-:W-:-:S04]  /*4220*/  DEPBAR.LE SB0, 0x3 ;  /* 0x000080c00000791a */ /* 0x002fc80000000000 */
.L_x_44:
[----:B------:R-:W-:Y:S06]  /*4230*/  BAR.SYNC.DEFER_BLOCKING 0x1, 0x80 ;  /* 0x0042000000007b1d */ /* 0x000fec0000010000 */
[----:B------:R1:W-:Y:S04]  /*4240*/  STS.128 [R34], R4 ;  /* 0x0000000422007388 */ /* 0x0003e80000000c00 */
[----:B------:R1:W-:Y:S04]  /*4250*/  STS.128 [R33], R8 ;  /* 0x0000000821007388 */ /* 0x0003e80000000c00 */
[----:B------:R1:W-:Y:S04]  /*4260*/  STS.128 [R32], R12 ;  /* 0x0000000c20007388 */ /* 0x0003e80000000c00 */
[----:B------:R1:W-:Y:S01]  /*4270*/  STS.128 [R28], R16 ;  /* 0x000000101c007388 */ /* 0x0003e20000000c00 */
[----:B------:R2:W-:Y:S06]  /*4280*/  MEMBAR.ALL.CTA ;  /* 0x0000000000007992 */ /* 0x0005ec0000008000 */
[----:B--2---:R-:W2:Y:S02]  /*4290*/  FENCE.VIEW.ASYNC.S ;  /* 0x00000000000073c6 */ /* 0x004ea40000000000 */
[----:B--2---:R-:W-:Y:S06]  /*42a0*/  BAR.SYNC.DEFER_BLOCKING 0x1, 0x80 ;  /* 0x0042000000007b1d */ /* 0x004fec0000010000 */
[----:B------:R-:W-:Y:S05]  /*42b0*/  @P0 BRA `(.L_x_45) ;  /* 0x00000000001c0947 */ /* 0x000fea0003800000 */
[----:B------:R-:W-:Y:S01]  /*42c0*/  USHF.L.U32 UR4, UR4, 0xc, URZ ;  /* 0x0000000c04047899 */ /* 0x000fe200080006ff */
[----:B------:R-:W-:-:S03]  /*42d0*/  UMOV UR6, UR10 ;  /* 0x0000000a00067c82 */ /* 0x000fc60008000000 */
[----:B------:R-:W-:-:S04]  /*42e0*/  UIADD3 UR4, UPT, UPT, UR12, UR4, UR4 ;  /* 0x000000040c047290 */ /* 0x000fc8000fffe004 */
[----:B------:R-:W-:-:S09]  /*42f0*/  UIADD3 UR4, UPT, UPT, UR4, 0x400, URZ ;  /* 0x0000040004047890 */ /* 0x000fd2000fffe0ff */
[----:B------:R2:W-:Y:S01]  /*4300*/  UTMASTG.2D [UR4], [UR34], desc[URZ] ;  /* 0x0000ff04220073b5 */ /* 0x0005e20008009000 */
[----:B------:R0:W-:Y:S01]  /*4310*/  UTMACMDFLUSH ;  /* 0x00000000000079b7 */ /* 0x0001e20000000000 */
[----:B--2---:R-:W-:-:S04]  /*4320*/  DEPBAR.LE SB0, 0x3 ;  /* 0x000080c00000791a */ /* 0x004fc80000000000 */
.L_x_45:
[----:B------:R-:W-:Y:S01]  /*4330*/  BAR.SYNC.DEFER_BLOCKING 0x1, 0x80 ;  /* 0x0042000000007b1d */ /* 0x000fe20000010000 */
[----:B------:R-:W-:Y:S01]  /*4340*/  UISETP.GE.U32.AND UP0, UPT, UR32, 0x6, UPT ;  /* 0x000000062000788c */ /* 0x000fe2000bf06070 */
[----:B------:R-:W-:Y:S01]  /*4350*/  IADD3 R62, PT, PT, R62, 0x40, RZ ;  /* 0x000000403e3e7810 */ /* 0x000fe20007ffe0ff */
[----:B------:R-:W-:Y:S02]  /*4360*/  UIADD3 UR4, UPT, UPT, UR32, 0x2, URZ ;  /* 0x0000000220047890 */ /* 0x000fe4000fffe0ff */
[----:B------:R-:W-:Y:S02]  /*4370*/  UIADD3 UR33, UPT, UPT, UR33, 0x1, URZ ;  /* 0x0000000121217890 */ /* 0x000fe4000fffe0ff */
[----:B------:R-:W-:Y:S02]  /*4380*/  UIADD3 UR5, UPT, UPT, UR5, 0x20, URZ ;  /* 0x0000002005057890 */ /* 0x000fe4000fffe0ff */
[----:B------:R-:W-:Y:S02]  /*4390*/  UIADD3 UR9, UPT, UPT, UR9, 0x40, URZ ;  /* 0x0000004009097890 */ /* 0x000fe4000fffe0ff */
[----:B------:R-:W-:Y:S01]  /*43a0*/  UIADD3 UR8, UPT, UPT, UR8, 0x4000, URZ ;  /* 0x0000400008087890 */ /* 0x000fe2000fffe0ff */
[----:B------:R-:W-:Y:S01]  /*43b0*/  UMOV UR32, UR4 ;  /* 0x0000000400207c82 */ /* 0x000fe20008000000 */
[----:B------:R-:W-:Y:S10]  /*43c0*/  BRA.U !UP0, `(.L_x_46) ;  /* 0xffffffe508ec7547 */ /* 0x000ff4000b83ffff */
[----:B------:R-:W2:Y:S01]  /*43d0*/  LDCU.64 UR4, c[0x0][0x6c0] ;  /* 0x0000d800ff0477ac */ /* 0x000ea20008000a00 */
[----:B------:R-:W-:Y:S01]  /*43e0*/  LOP3.LUT R63, R63, 0x1, RZ, 0x3c, !PT ;  /* 0x000000013f3f7812 */ /* 0x000fe200078e3cff */
[----:B------:R-:W-:Y:S01]  /*43f0*/  UIADD3 UR25, UPT, UPT, UR24, UR25, URZ ;  /* 0x0000001918197290 */ /* 0x000fe2000fffe0ff */
[----:B------:R-:W-:-:S03]  /*4400*/  ELECT P0, URZ, PT ;  /* 0x0000000000ff782f */ /* 0x000fc60003800000 */
[----:B------:R-:W-:Y:S02]  /*4410*/  UISETP.GE.AND UP0, UPT, UR25, 0x100, UPT ;  /* 0x000001001900788c */ /* 0x000fe4000bf06270 */
[----:B------:R-:W-:Y:S02]  /*4420*/  UIADD3 UR20, UPT, UPT, UR20, 0x1, URZ ;  /* 0x0000000114147890 */ /* 0x000fe4000fffe0ff */
[----:B--2---:R-:W-:-:S06]  /*4430*/  UIMAD.WIDE.U32 UR8, UR25, UR5, URZ ;  /* 0x00000005190872a5 */ /* 0x004fcc000f8e00ff */
[----:B------:R-:W-:Y:S01]  /*4440*/  @P0 IMAD.MOV.U32 R0, RZ, RZ, 0x1 ;  /* 0x00000001ff000424 */ /* 0x000fe200078e00ff */
[----:B------:R-:W2:Y:S03]  /*4450*/  LDCU UR5, c[0x0][0x6d0] ;  /* 0x0000da00ff0577ac */ /* 0x000ea60008000800 */
[----:B------:R4:W-:Y:S01]  /*4460*/  @P0 SYNCS.ARRIVE.TRANS64.RED.ART0 RZ, [UR17], R0 ;  /* 0x00000000ffff09a7 */ /* 0x0009e20008500411 */
        /* <DEDUP_REMOVED lines=13> */
[----:B------:R-:W2:Y:S06]  /*4540*/  LDCU UR5, c[0x0][0x6cc] ;  /* 0x0000d980ff0577ac */ /* 0x000eac0008000800 */
[----:B------:R-:W-:Y:S02]  /*4550*/  UMOV UR31, UR33 ;  /* 0x00000021001f7c82 */ /* 0x000fe40008000000 */
[----:B------:R-:W-:-:S04]  /*4560*/  UIADD3 UR8, UPT, UPT, UR9, -UR31, URZ ;  /* 0x8000001f09087290 */ /* 0x000fc8000fffe0ff */
[----:B------:R-:W-:-:S04]  /*4570*/  USHF.R.U32.HI UR8, URZ, UR14, UR8 ;  /* 0x0000000eff087299 */ /* 0x000fc80008011608 */
[----:B------:R-:W-:-:S04]  /*4580*/  UIADD3 UR8, UPT, UPT, UR31, UR8, URZ ;  /* 0x000000081f087290 */ /* 0x000fc8000fffe0ff */
[----:B------:R-:W-:Y:S02]  /*4590*/  USHF.R.U32.HI UR10, URZ, UR13, UR8 ;  /* 0x0000000dff0a7299 */ /* 0x000fe40008011608 */
[----:B------:R-:W-:Y:S02]  /*45a0*/  UIADD3 UR8, UPT, UPT, -UR9, URZ, URZ ;  /* 0x000000ff09087290 */ /* 0x000fe4000fffe1ff */
[----:B------:R-:W-:Y:S02]  /*45b0*/  UIADD3 UR10, UPT, UPT, -UR10, URZ, URZ ;  /* 0x000000ff0a0a7290 */ /* 0x000fe4000fffe1ff */
[----:B--2---:R-:W-:Y:S02]  /*45c0*/  UIMAD UR6, UR5, UR8, UR6 ;  /* 0x00000008050672a4 */ /* 0x004fe4000f8e0206 */
[----:B------:R-:W-:Y:S01]  /*45d0*/  UIMAD UR4, UR4, UR10, UR9 ;  /* 0x0000000a040472a4 */ /* 0x000fe2000f8e0209 */
[----:B----4-:R-:W-:Y:S11]  /*45e0*/  BRA.U !UP0, `(.L_x_47) ;  /* 0xffffffe108b87547 */ /* 0x010ff6000b83ffff */
.L_x_42:
[----:B------:R-:W-:-:S13]  /*45f0*/  ISETP.NE.AND P0, PT, R65, RZ, PT ;  /* 0x000000ff4100720c */ /* 0x000fda0003f05270 */
[----:B------:R-:W-:Y:S05]  /*4600*/  @P0 BRA `(.L_x_48) ;  /* 0x0000000000180947 */ /* 0x000fea0003800000 */
[----:B------:R-:W-:Y:S01]  /*4610*/  ELECT P1, URZ, PT ;  /* 0x0000000000ff782f */ /* 0x000fe20003820000 */
[----:B---3--:R-:W-:Y:S01]  /*4620*/  HFMA2 R0, -RZ, RZ, 0, 5.9604644775390625e-08 ;  /* 0x00000001ff007431 */ /* 0x008fe200000001ff */
[----:B------:R-:W-:Y:S01]  /*4630*/  UMOV UR4, 0x40 ;  /* 0x0000004000047882 */ /* 0x000fe20000000000 */
[----:B------:R-:W-:Y:S01]  /*4640*/  UVIRTCOUNT.DEALLOC.SMPOOL 0x80 ;  /* 0x000000800000784c */ /* 0x000fe20000000000 */
[----:B------:R-:W-:-:S09]  /*4650*/  ULEA UR4, UR16, UR4, 0x18 ;  /* 0x0000000410047291 */ /* 0x000fd2000f8ec0ff */
[----:B------:R4:W-:Y:S03]  /*4660*/  @P1 STS.U8 [UR4], R0 ;  /* 0x00000000ff001988 */ /* 0x0009e60008000004 */
.L_x_48:
[----:B------:R-:W-:Y:S06]  /*4670*/  BAR.SYNC.DEFER_BLOCKING 0x1, 0x80 ;  /* 0x0042000000007b1d */ /* 0x000fec0000010000 */
[----:B------:R-:W-:Y:S05]  /*4680*/  @P0 BRA `(.L_x_49) ;  /* 0x0000000000b40947 */ /* 0x000fea0003800000 */
[----:B------:R-:W-:Y:S01]  /*4690*/  ULOP3.LUT UR4, UR16, 0x1, URZ, 0x3c, !UPT ;  /* 0x0000000110047892 */ /* 0x000fe2000f8e3cff */
[----:B---34-:R-:W-:Y:S01]  /*46a0*/  MOV R0, 0x1 ;  /* 0x0000000100007802 */ /* 0x018fe20000000f00 */
[----:B------:R-:W-:-:S04]  /*46b0*/  UIADD3 UR5, UPT, UPT, UR12, 0x40, URZ ;  /* 0x000000400c057890 */ /* 0x000fc8000fffe0ff */
[----:B------:R-:W-:-:S09]  /*46c0*/  UPRMT UR4, UR4, 0x654, UR5 ;  /* 0x0000065404047896 */ /* 0x000fd20008000005 */
[----:B------:R3:W-:Y:S01]  /*46d0*/  SYNCS.ARRIVE.TRANS64.RED.ART0 RZ, [UR4], R0 ;  /* 0x00000000ffff79a7 */ /* 0x0007e20008500404 */
[----:B------:R-:W4:Y:S02]  /*46e0*/  SYNCS.PHASECHK.TRANS64.TRYWAIT P0, [UR12+0x40], RZ ;  /* 0x000040ffff0075a7 */ /* 0x000f24000800110c */
[----:B---34-:R-:W-:Y:S05]  /*46f0*/  @!P0 BRA `(.L_x_50) ;  /* 0x0000000400a88947 */ /* 0x018fea0003800000 */
.L_x_64:
[----:B------:R-:W-:Y:S01]  /*4700*/  NOP ;  /* 0x0000000000007918 */ /* 0x000fe20000000000 */
[----:B------:R-:W-:Y:S01]  /*4710*/  UMOV UR4, 0x50 ;  /* 0x0000005000047882 */ /* 0x000fe20000000000 */
[----:B-1----:R-:W-:Y:S01]  /*4720*/  LOP3.LUT R4, R64, 0xffff, RZ, 0xc0, !PT ;  /* 0x0000ffff40047812 */ /* 0x002fe200078ec0ff */
[----:B------:R-:W-:Y:S01]  /*4730*/  ULEA UR16, UR16, UR4, 0x18 ;  /* 0x0000000410107291 */ /* 0x000fe2000f8ec0ff */
[----:B------:R-:W-:Y:S02]  /*4740*/  IMAD.MOV.U32 R3, RZ, RZ, 0xffff ;  /* 0x0000ffffff037424 */ /* 0x000fe400078e00ff */
[----:B------:R-:W-:-:S04]  /*4750*/  SHF.R.U32.HI R4, RZ, 0x5, R4 ;  /* 0x00000005ff047819 */ /* 0x000fc80000011604 */
[----:B------:R-:W-:Y:S01]  /*4760*/  SHF.L.U32 R3, R3, R4, RZ ;  /* 0x0000000403037219 */ /* 0x000fe200000006ff */
[----:B------:R-:W-:Y:S01]  /*4770*/  VIADD R5, R4, 0x10 ;  /* 0x0000001004057836 */ /* 0x000fe20000000000 */
[----:B---3--:R-:W1:Y:S04]  /*4780*/  LDS R2, [UR16] ;  /* 0x00000010ff027984 */ /* 0x008e680008000800 */
[----:B------:R-:W-:-:S04]  /*4790*/  SHF.L.U32 R0, R0, R5, RZ ;  /* 0x0000000500007219 */ /* 0x000fc800000006ff */
[----:B------:R-:W-:-:S04]  /*47a0*/  LOP3.LUT R5, R0, R3, RZ, 0xfc, !PT ;  /* 0x0000000300057212 */ /* 0x000fc800078efcff */
[C---:B------:R-:W-:Y:S02]  /*47b0*/  LOP3.LUT R3, R5.reuse, 0xffff, RZ, 0xc0, !PT ;  /* 0x0000ffff05037812 */ /* 0x040fe400078ec0ff */
[----:B-1----:R-:W-:-:S04]  /*47c0*/  LOP3.LUT R0, R5, 0xffff, R2, 0x80, !PT ;  /* 0x0000ffff05007812 */ /* 0x002fc800078e8002 */
[----:B------:R-:W-:-:S13]  /*47d0*/  ISETP.NE.AND P0, PT, R0, R3, PT ;  /* 0x000000030000720c */ /* 0x000fda0003f05270 */
[----:B------:R-:W-:Y:S05]  /*47e0*/  @P0 BRA `(.L_x_51) ;  /* 0x0000000000500947 */ /* 0x000fea0003800000 */
[----:B------:R-:W-:Y:S02]  /*47f0*/  SHF.R.U32.HI R0, RZ, 0x10, R2 ;  /* 0x00000010ff007819 */ /* 0x000fe40000011602 */
[----:B------:R-:W-:-:S04]  /*4800*/  SHF.R.U32.HI R3, RZ, 0x10, R5 ;  /* 0x00000010ff037819 */ /* 0x000fc80000011605 */
[----:B------:R-:W-:-:S04]  /*4810*/  LOP3.LUT R0, R0, R3, RZ, 0xc0, !PT ;  /* 0x0000000300007212 */ /* 0x000fc800078ec0ff */
[----:B------:R-:W-:-:S13]  /*4820*/  ISETP.NE.AND P0, PT, R0, R3, PT ;  /* 0x000000030000720c */ /* 0x000fda0003f05270 */
[----:B------:R-:W-:Y:S05]  /*4830*/  @P0 BRA `(.L_x_52) ;  /* 0x0000000000300947 */ /* 0x000fea0003800000 */
[----:B------:R-:W-:Y:S01]  /*4840*/  R2UR UR6, R5 ;  /* 0x00000000050672ca */ /* 0x000fe200000e0000 */
[----:B------:R-:W1:Y:S01]  /*4850*/  S2R R2, SR_LANEID ;  /* 0x0000000000027919 */ /* 0x000e620000000000 */
[----:B------:R-:W-:Y:S02]  /*4860*/  VOTEU.ANY UR5, UPT, PT ;  /* 0x0000000000057886 */ /* 0x000fe400038e0100 */
[----:B------:R-:W-:-:S09]  /*4870*/  UFLO.U32 UR5, UR5 ;  /* 0x00000005000572bd */ /* 0x000fd200080e0000 */
[----:B------:R-:W-:-:S06]  /*4880*/  ULOP3.LUT UR6, URZ, UR6, URZ, 0x33, !UPT ;  /* 0x00000006ff067292 */ /* 0x000fcc000f8e33ff */
[----:B------:R-:W-:-:S04]  /*4890*/  IMAD.U32 R0, RZ, RZ, UR6 ;  /* 0x00000006ff007e24 */ /* 0x000fc8000f8e00ff */
[----:B------:R-:W3:Y:S02]  /*48a0*/  REDUX UR4, R0 ;  /* 0x00000000000473c4 */ /* 0x000ee40000000000 */
[----:B------:R4:W-:Y:S01]  /*48b0*/  UTCATOMSWS.AND URZ, UR6 ;  /* 0x0000000600ff79e3 */ /* 0x0009e20008000000 */
[----:B-1----:R-:W-:Y:S01]  /*48c0*/  ISETP.EQ.U32.AND P0, PT, R2, UR5, PT ;  /* 0x0000000502007c0c */ /* 0x002fe2000bf02070 */
[----:B---3--:R-:W-:-:S12]  /*48d0*/  IMAD.U32 R2, RZ, RZ, UR4 ;  /* 0x00000004ff027e24 */ /* 0x008fd8000f8e00ff */
[----:B------:R4:W-:Y:S01]  /*48e0*/  @P0 ATOMS.AND RZ, [UR16], R2 ;  /* 0x00000002ffff098c */ /* 0x0009e2000a800010 */
[----:B------:R-:W-:Y:S05]  /*48f0*/  BRA `(.L_x_53) ;  /* 0x0000000000147947 */ /* 0x000fea0003800000 */
.L_x_52:
[----:B------:R-:W-:Y:S02]  /*4900*/  MOV R2, 0x4920 ;  /* 0x0000492000027802 */ /* 0x000fe40000000f00 */
[----:B--2---:R-:W-:Y:S05]  /*4910*/  CALL.REL.NOINC `($__internal_0_$__cuda_sm10x_tcgen05_guardrail_trap_col_being_dealloced_not_returned_by_alloc) ;  /* 0x0000000400387944 */ /* 0x004fea0003c00000 */
[----:B------:R-:W-:Y:S05]  /*4920*/  BRA `(.L_x_53) ;  /* 0x0000000000087947 */ /* 0x000fea0003800000 */
.L_x_51:
[----:B------:R-:W-:Y:S02]  /*4930*/  MOV R2, 0x4950 ;  /* 0x0000495000027802 */ /* 0x000fe40000000f00 */
[----:B--2---:R-:W-:Y:S05]  /*4940*/  CALL.REL.NOINC `($__internal_2_$__cuda_sm10x_tcgen05_guardrail_trap_unallocated_columns_being_dealloced) ;  /* 0x0000000400447944 */ /* 0x004fea0003c00000 */
.L_x_53:
[----:B------:R-:W-:Y:S01]  /*4950*/  NOP ;  /* 0x0000000000007918 */ /* 0x000fe20000000000 */
.L_x_49:
[----:B------:R-:W-:Y:S01]  /*4960*/  ISETP.NE.AND P0, PT, R65, RZ, PT ;  /* 0x000000ff4100720c */ /* 0x000fe20003f05270 */
[----:B------:R-:W-:-:S04]  /*4970*/  DEPBAR.LE SB0, 0x0 ;  /* 0x000080000000791a */ /* 0x000fc80000000000 */
[----:B------:R-:W-:-:S08]  /*4980*/  DEPBAR.LE SB0, 0x0 ;  /* 0x000080000000791a */ /* 0x000fd00000000000 */
[----:B------:R-:W-:Y:S05]  /*4990*/  @P0 BRA `(.L_x_29) ;  /* 0x00000000002c0947 */ /* 0x000fea0003800000 */
[----:B------:R-:W5:Y:S01]  /*49a0*/  S2UR UR5, SR_CgaCtaId ;  /* 0x00000000000579c3 */ /* 0x000f620000008800 */
[----:B----4-:R-:W-:Y:S01]  /*49b0*/  UMOV UR6, 0x400 ;  /* 0x0000040000067882 */ /* 0x010fe20000000000 */
[----:B------:R-:W-:Y:S01]  /*49c0*/  UMOV UR4, 0x20 ;  /* 0x0000002000047882 */ /* 0x000fe20000000000 */
[----:B------:R-:W-:Y:S01]  /*49d0*/  ELECT P0, URZ, PT ;  /* 0x0000000000ff782f */ /* 0x000fe20003800000 */
[----:B-----5:R-:W-:Y:S02]  /*49e0*/  ULEA UR5, UR5, UR6, 0x18 ;  /* 0x0000000605057291 */ /* 0x020fe4000f8ec0ff */
[----:B------:R-:W-:-:S04]  /*49f0*/  UIADD3 UR6, UPT, UPT, -UR4, 0x100000, URZ ;  /* 0x0010000004067890 */ /* 0x000fc8000fffe1ff */
[----:B------:R-:W-:Y:S02]  /*4a00*/  USHF.L.U32 UR7, UR6, 0xb, URZ ;  /* 0x0000000b06077899 */ /* 0x000fe400080006ff */
[----:B------:R-:W-:Y:S01]  /*4a10*/  USHF.L.U32 UR6, UR6, 0x1, URZ ;  /* 0x0000000106067899 */ /* 0x000fe200080006ff */
[----:B------:R-:W4:Y:S11]  /*4a20*/  FENCE.VIEW.ASYNC.S ;  /* 0x00000000000073c6 */ /* 0x000f360000000000 */
[----:B----4-:R4:W5:Y:S01]  /*4a30*/  SYNCS.EXCH.64 URZ, [UR5+0x40], UR6 ;  /* 0x0000400605ff75b2 */ /* 0x0109620008000100 */
[----:B------:R-:W-:Y:S01]  /*4a40*/  NOP ;  /* 0x0000000000007918 */ /* 0x000fe20000000000 */
.L_x_29:
[----:B------:R-:W-:Y:S01]  /*4a50*/  NOP ;  /* 0x0000000000007918 */ /* 0x000fe20000000000 */
[----:B-12345:R-:W-:Y:S05]  /*4a60*/  EXIT ;  /* 0x000000000000794d */ /* 0x03efea0003800000 */
.L_x_10:
[----:B------:R-:W-:Y:S02]  /*4a70*/  MOV R2, UR4 ;  /* 0x0000000400027c02 */ /* 0x000fe40008000f00 */
[----:B------:R-:W-:Y:S02]  /*4a80*/  MOV R3, UR4 ;  /* 0x0000000400037c02 */ /* 0x000fe40008000f00 */
[----:B------:R-:W-:-:S07]  /*4a90*/  MOV R0, UR25 ;  /* 0x0000001900007c02 */ /* 0x000fce0008000f00 */
.L_x_54:
[----:B-1----:R1:W2:Y:S02]  /*4aa0*/  SYNCS.PHASECHK.TRANS64.TRYWAIT P0, [R0+URZ+0x18], R3 ;  /* 0x00001803000075a7 */ /* 0x0022a400080011ff */
[----:B--2---:R-:W-:Y:S05]  /*4ab0*/  @!P0 NANOSLEEP.SYNCS 0x989680 ;  /* 0x009896800000895d */ /* 0x004fea0003900000 */
[----:B------:R-:W2:Y:S02]  /*4ac0*/  @!P0 SYNCS.PHASECHK.TRANS64 P0, [R0+URZ+0x18], R3 ;  /* 0x00001803000085a7 */ /* 0x000ea400080010ff */
[----:B--2---:R-:W-:Y:S05]  /*4ad0*/  @!P0 BRA `(.L_x_54) ;  /* 0xfffffffc00f08947 */ /* 0x004fea000383ffff */
[----:B------:R-:W-:Y:S05]  /*4ae0*/  BRA `(.L_x_9) ;  /* 0xffffffc000047947 */ /* 0x000fea000383ffff */
.L_x_14:
[----:B------:R-:W-:Y:S02]  /*4af0*/  MOV R2, UR6 ;  /* 0x0000000600027c02 */ /* 0x000fe40008000f00 */
[----:B------:R-:W-:Y:S02]  /*4b00*/  MOV R3, UR6 ;  /* 0x0000000600037c02 */ /* 0x000fe40008000f00 */
[----:B------:R-:W-:-:S07]  /*4b10*/  MOV R0, UR4 ;  /* 0x0000000400007c02 */ /* 0x000fce0008000f00 */
.L_x_55:
[----:B-----5:R5:W4:Y:S02]  /*4b20*/  SYNCS.PHASECHK.TRANS64.TRYWAIT P0, [R0+URZ+0x18], R3 ;  /* 0x00001803000075a7 */ /* 0x020b2400080011ff */
[----:B----4-:R-:W-:Y:S05]  /*4b30*/  @!P0 NANOSLEEP.SYNCS 0x989680 ;  /* 0x009896800000895d */ /* 0x010fea0003900000 */
[----:B------:R-:W4:Y:S02]  /*4b40*/  @!P0 SYNCS.PHASECHK.TRANS64 P0, [R0+URZ+0x18], R3 ;  /* 0x00001803000085a7 */ /* 0x000f2400080010ff */
[----:B----4-:R-:W-:Y:S05]  /*4b50*/  @!P0 BRA `(.L_x_55) ;  /* 0xfffffffc00f08947 */ /* 0x010fea000383ffff */
[----:B------:R-:W-:Y:S05]  /*4b60*/  BRA `(.L_x_56) ;  /* 0xffffffc4003c7947 */ /* 0x000fea000383ffff */
.L_x_18:
[----:B------:R-:W-:Y:S02]  /*4b70*/  MOV R0, UR12 ;  /* 0x0000000c00007c02 */ /* 0x000fe40008000f00 */
[-C--:B------:R-:W-:Y:S02]  /*4b80*/  MOV R4, R2.reuse ;  /* 0x0000000200047202 */ /* 0x080fe40000000f00 */
[----:B------:R-:W-:-:S07]  /*4b90*/  MOV R5, R2 ;  /* 0x0000000200057202 */ /* 0x000fce0000000f00 */
.L_x_57:
[----:B-1----:R1:W3:Y:S02]  /*4ba0*/  SYNCS.PHASECHK.TRANS64.TRYWAIT P0, [R0+URZ+0x38], R5 ;  /* 0x00003805000075a7 */ /* 0x0022e400080011ff */
[----:B---3--:R-:W-:Y:S05]  /*4bb0*/  @!P0 NANOSLEEP.SYNCS 0x989680 ;  /* 0x009896800000895d */ /* 0x008fea0003900000 */
[----:B------:R-:W3:Y:S02]  /*4bc0*/  @!P0 SYNCS.PHASECHK.TRANS64 P0, [R0+URZ+0x38], R5 ;  /* 0x00003805000085a7 */ /* 0x000ee400080010ff */
[----:B---3--:R-:W-:Y:S05]  /*4bd0*/  @!P0 BRA `(.L_x_57) ;  /* 0xfffffffc00f08947 */ /* 0x008fea000383ffff */
[----:B------:R-:W-:Y:S05]  /*4be0*/  BRA `(.L_x_17) ;  /* 0xffffffc800a07947 */ /* 0x000fea000383ffff */
.L_x_21:
[----:B------:R-:W-:Y:S02]  /*4bf0*/  MOV R4, UR25 ;  /* 0x0000001900047c02 */ /* 0x000fe40008000f00 */
[----:B------:R-:W-:Y:S02]  /*4c00*/  MOV R5, UR25 ;  /* 0x0000001900057c02 */ /* 0x000fe40008000f00 */
[----:B------:R-:W-:Y:S07]  /*4c10*/  MOV R0, UR17 ;  /* 0x0000001100007c02 */ /* 0x000fee0008000f00 */
.L_x_58:
[----:B-1----:R1:W3:Y:S02]  /*4c20*/  SYNCS.PHASECHK.TRANS64.TRYWAIT P0, [R0+URZ], R5 ;  /* 0x00000005000075a7 */ /* 0x0022e400080011ff */
[----:B---3--:R-:W-:Y:S05]  /*4c30*/  @!P0 NANOSLEEP.SYNCS 0x989680 ;  /* 0x009896800000895d */ /* 0x008fea0003900000 */
[----:B------:R-:W3:Y:S02]  /*4c40*/  @!P0 SYNCS.PHASECHK.TRANS64 P0, [R0+URZ], R5 ;  /* 0x00000005000085a7 */ /* 0x000ee400080010ff */
[----:B---3--:R-:W-:Y:S05]  /*4c50*/  @!P0 BRA `(.L_x_58) ;  /* 0xfffffffc00f08947 */ /* 0x008fea000383ffff */
[----:B------:R-:W-:Y:S05]  /*4c60*/  BRA `(.L_x_20) ;  /* 0xffffffcc00147947 */ /* 0x000fea000383ffff */
.L_x_38:
[----:B------:R-:W-:-:S07]  /*4c70*/  MOV R15, R14 ;  /* 0x0000000e000f7202 */ /* 0x000fce0000000f00 */
.L_x_59:
[----:B---3--:R3:W4:Y:S02]  /*4c80*/  SYNCS.PHASECHK.TRANS64.TRYWAIT P0, [R3+URZ], R15 ;  /* 0x0000000f030075a7 */ /* 0x00872400080011ff */
[----:B----4-:R-:W-:Y:S05]  /*4c90*/  @!P0 NANOSLEEP.SYNCS 0x989680 ;  /* 0x009896800000895d */ /* 0x010fea0003900000 */
[----:B------:R-:W4:Y:S02]  /*4ca0*/  @!P0 SYNCS.PHASECHK.TRANS64 P0, [R3+URZ], R15 ;  /* 0x0000000f030085a7 */ /* 0x000f2400080010ff */
[----:B----4-:R-:W-:Y:S05]  /*4cb0*/  @!P0 BRA `(.L_x_59) ;  /* 0xfffffffc00f08947 */ /* 0x010fea000383ffff */
[----:B------:R-:W-:Y:S05]  /*4cc0*/  BRA `(.L_x_37) ;  /* 0xffffffd4003c7947 */ /* 0x000fea000383ffff */
.L_x_41:
[----:B------:R-:W-:-:S07]  /*4cd0*/  MOV R9, R8 ;  /* 0x0000000800097202 */ /* 0x000fce0000000f00 */
.L_x_60:
[----:B---3--:R3:W4:Y:S02]  /*4ce0*/  SYNCS.PHASECHK.TRANS64.TRYWAIT P0, [R3+URZ], R9 ;  /* 0x00000009030075a7 */ /* 0x00872400080011ff */
[----:B----4-:R-:W-:Y:S05]  /*4cf0*/  @!P0 NANOSLEEP.SYNCS 0x989680 ;  /* 0x009896800000895d */ /* 0x010fea0003900000 */
[----:B------:R-:W4:Y:S02]  /*4d00*/  @!P0 SYNCS.PHASECHK.TRANS64 P0, [R3+URZ], R9 ;  /* 0x00000009030085a7 */ /* 0x000f2400080010ff */
[----:B----4-:R-:W-:Y:S05]  /*4d10*/  @!P0 BRA `(.L_x_60) ;  /* 0xfffffffc00f08947 */ /* 0x010fea000383ffff */
[----:B------:R-:W-:Y:S05]  /*4d20*/  BRA `(.L_x_40) ;  /* 0xffffffd400a47947 */ /* 0x000fea000383ffff */
.L_x_43:
[----:B------:R-:W-:Y:S02]  /*4d30*/  MOV R0, UR7 ;  /* 0x0000000700007c02 */ /* 0x000fe40008000f00 */
[----:B------:R-:W-:-:S07]  /*4d40*/  MOV R3, R2 ;  /* 0x0000000200037202 */ /* 0x000fce0000000f00 */
.L_x_61:
[----:B--2---:R2:W3:Y:S02]  /*4d50*/  SYNCS.PHASECHK.TRANS64.TRYWAIT P0, [R0+URZ+0x30], R3 ;  /* 0x00003003000075a7 */ /* 0x0044e400080011ff */
[----:B---3--:R-:W-:Y:S05]  /*4d60*/  @!P0 NANOSLEEP.SYNCS 0x989680 ;  /* 0x009896800000895d */ /* 0x008fea0003900000 */
[----:B------:R-:W3:Y:S02]  /*4d70*/  @!P0 SYNCS.PHASECHK.TRANS64 P0, [R0+URZ+0x30], R3 ;  /* 0x00003003000085a7 */ /* 0x000ee400080010ff */
[----:B---3--:R-:W-:Y:S05]  /*4d80*/  @!P0 BRA `(.L_x_61) ;  /* 0xfffffffc00f08947 */ /* 0x008fea000383ffff */
[----:B------:R-:W-:Y:S05]  /*4d90*/  BRA `(.L_x_62) ;  /* 0xffffffdc00047947 */ /* 0x000fea000383ffff */
.L_x_50:
[----:B------:R-:W-:-:S07]  /*4da0*/  MOV R2, UR12 ;  /* 0x0000000c00027c02 */ /* 0x000fce0008000f00 */
.L_x_63:
[----:B---3--:R3:W4:Y:S02]  /*4db0*/  SYNCS.PHASECHK.TRANS64.TRYWAIT P0, [R2+URZ+0x40], RZ ;  /* 0x000040ff020075a7 */ /* 0x00872400080011ff */
[----:B----4-:R-:W-:Y:S05]  /*4dc0*/  @!P0 NANOSLEEP.SYNCS 0x989680 ;  /* 0x009896800000895d */ /* 0x010fea0003900000 */
[----:B------:R-:W4:Y:S02]  /*4dd0*/  @!P0 SYNCS.PHASECHK.TRANS64 P0, [R2+URZ+0x40], RZ ;  /* 0x000040ff020085a7 */ /* 0x000f2400080010ff */
[----:B----4-:R-:W-:Y:S05]  /*4de0*/  @!P0 BRA `(.L_x_63) ;  /* 0xfffffffc00f08947 */ /* 0x010fea000383ffff */
[----:B------:R-:W-:Y:S05]  /*4df0*/  BRA `(.L_x_64) ;  /* 0xfffffff800407947 */ /* 0x000fea000383ffff */
        .weak           $__internal_0_$__cuda_sm10x_tcgen05_guardrail_trap_col_being_dealloced_not_returned_by_alloc
        .type           $__internal_0_$__cuda_sm10x_tcgen05_guardrail_trap_col_being_dealloced_not_returned_by_alloc,@function
        .size           $__internal_0_$__cuda_sm10x_tcgen05_guardrail_trap_col_being_dealloced_not_returned_by_alloc,($__internal_1_$__cuda_sm10x_tcgen05_guardrail_trap_phase_invalid_during_alloc - $__internal_0_$__cuda_sm10x_tcgen05_guardrail_trap_col_being_dealloced_not_returned_by_alloc)
$__internal_0_$__cuda_sm10x_tcgen05_guardrail_trap_col_being_dealloced_not_returned_by_alloc:
[----:B------:R-:W-:Y:S05]  /*4e00*/  BPT.TRAP 0x1 ;  /* 0x000000040000795c */ /* 0x000fea0000300000 */
[----:B------:R-:W-:-:S04]  /*4e10*/  HFMA2 R3, -RZ, RZ, 0, 0 ;  /* 0x00000000ff037431 */ /* 0x000fc800000001ff */
[----:B------:R-:W-:Y:S05]  /*4e20*/  RET.REL.NODEC R2 `(kernel_cutlass_kernel_cudnngemm_swigludense_blockscaled_gemm_persistent_swiglu_interleaved_quantSm100BlockScaledPersistentDenseGemmKernel_object_at__TiledMMA_ThrLayoutVMNK21111000_Permuta_0) ;  /* 0xffffffb002747950 */ /* 0x000fea0003c3ffff */
        .weak           $__internal_1_$__cuda_sm10x_tcgen05_guardrail_trap_phase_invalid_during_alloc
        .type           $__internal_1_$__cuda_sm10x_tcgen05_guardrail_trap_phase_invalid_during_alloc,@function
        .size           $__internal_1_$__cuda_sm10x_tcgen05_guardrail_trap_phase_invalid_during_alloc,($__internal_2_$__cuda_sm10x_tcgen05_guardrail_trap_unallocated_columns_being_dealloced - $__internal_1_$__cuda_sm10x_tcgen05_guardrail_trap_phase_invalid_during_alloc)
$__internal_1_$__cuda_sm10x_tcgen05_guardrail_trap_phase_invalid_during_alloc:
[----:B------:R-:W-:Y:S05]  /*4e30*/  BPT.TRAP 0x1 ;  /* 0x000000040000795c */ /* 0x000fea0000300000 */
[----:B------:R-:W-:-:S04]  /*4e40*/  MOV R3, 0x0 ;  /* 0x0000000000037802 */ /* 0x000fc80000000f00 */
[----:B------:R-:W-:Y:S05]  /*4e50*/  RET.REL.NODEC R2 `(kernel_cutlass_kernel_cudnngemm_swigludense_blockscaled_gemm_persistent_swiglu_interleaved_quantSm100BlockScaledPersistentDenseGemmKernel_object_at__TiledMMA_ThrLayoutVMNK21111000_Permuta_0) ;  /* 0xffffffb002687950 */ /* 0x000fea0003c3ffff */
        .weak           $__internal_2_$__cuda_sm10x_tcgen05_guardrail_trap_unallocated_columns_being_dealloced
        .type           $__internal_2_$__cuda_sm10x_tcgen05_guardrail_trap_unallocated_columns_being_dealloced,@function
        .size           $__internal_2_$__cuda_sm10x_tcgen05_guardrail_trap_unallocated_columns_being_dealloced,(.L_x_68 - $__internal_2_$__cuda_sm10x_tcgen05_guardrail_trap_unallocated_columns_being_dealloced)
$__internal_2_$__cuda_sm10x_tcgen05_guardrail_trap_unallocated_columns_being_dealloced:
[----:B------:R-:W-:Y:S05]  /*4e60*/  BPT.TRAP 0x1 ;  /* 0x000000040000795c */ /* 0x000fea0000300000 */
[----:B------:R-:W-:-:S04]  /*4e70*/  HFMA2 R3, -RZ, RZ, 0, 0 ;  /* 0x00000000ff037431 */ /* 0x000fc800000001ff */
[----:B------:R-:W-:Y:S05]  /*4e80*/  RET.REL.NODEC R2 `(kernel_cutlass_kernel_cudnngemm_swigludense_blockscaled_gemm_persistent_swiglu_interleaved_quantSm100BlockScaledPersistentDenseGemmKernel_object_at__TiledMMA_ThrLayoutVMNK21111000_Permuta_0) ;  /* 0xffffffb0025c7950 */ /* 0x000fea0003c3ffff */
.L_x_65:
[----:B------:R-:W-:-:S00]  /*4e90*/  BRA `(.L_x_65) ;  /* 0xfffffffc00fc7947 */ /* 0x000fc0000383ffff */
[----:B------:R-:W-:-:S00]  /*4ea0*/  NOP ;  /* 0x0000000000007918 */ /* 0x000fc00000000000 */
        /* <DEDUP_REMOVED lines=13> */
.L_x_68:


//--------------------- .nv.shared.kernel_cutlass_kernel_cudnngemm_swigludense_blockscaled_gemm_persistent_swiglu_interleaved_quantSm100BlockScaledPersistentDenseGemmKernel_object_at__TiledMMA_ThrLayoutVMNK21111000_Permuta_0 --------------------------
	.section	.nv.shared.kernel_cutlass_kernel_cudnngemm_swigludense_blockscaled_gemm_persistent_swiglu_interleaved_quantSm100BlockScaledPersistentDenseGemmKernel_object_at__TiledMMA_ThrLayoutVMNK21111000_Permuta_0,"aw",@nobits
	.sectionflags	@""
	.align	1024
	.zero		1024


//--------------------- .nv.shared.reserved.0     --------------------------
	.section	.nv.shared.reserved.0,"aw",@nobits
	.align	8
	.weak		__nv_reservedSMEM_offset_0_alias
	.size		__nv_reservedSMEM_offset_0_alias, 0, 64
	.other		__nv_reservedSMEM_offset_0_alias,@"STO_CUDA_RESERVED_SHARED STV_DEFAULT"
__nv_reservedSMEM_offset_0_alias:
	.zero		0
.nv.shared.reserved.0:
	.zero		64
	.weak		__nv_reservedSMEM_allocation_phase
	.type		__nv_reservedSMEM_allocation_phase,@object
	.size		__nv_reservedSMEM_allocation_phase,(.L_0 - __nv_reservedSMEM_allocation_phase)
__nv_reservedSMEM_allocation_phase:
	.zero		1
.L_0:
	.zero		7
	.weak		__nv_reservedSMEM_devtool_atexit_pc
	.type		__nv_reservedSMEM_devtool_atexit_pc,@object
	.size		__nv_reservedSMEM_devtool_atexit_pc,(__nv_reservedSMEM_allocation_mask - __nv_reservedSMEM_devtool_atexit_pc)
__nv_reservedSMEM_devtool_atexit_pc:
	.zero		8
	.weak		__nv_reservedSMEM_allocation_mask
	.type		__nv_reservedSMEM_allocation_mask,@object
	.size		__nv_reservedSMEM_allocation_mask,(.L_2 - __nv_reservedSMEM_allocation_mask)
__nv_reservedSMEM_allocation_mask:
	.zero		4
.L_2:
	.zero		4
	.weak		__nv_reservedSMEM_tmem_allocation_pipeline_mbarrier
	.type		__nv_reservedSMEM_tmem_allocation_pipeline_mbarrier,@object
	.size		__nv_reservedSMEM_tmem_allocation_pipeline_mbarrier,(__nv_reservedSMEM_tmem_allocation_pipeline_mbarrier_parity - __nv_reservedSMEM_tmem_allocation_pipeline_mbarrier)
__nv_reservedSMEM_tmem_allocation_pipeline_mbarrier:
	.zero		8
	.weak		__nv_reservedSMEM_tmem_allocation_pipeline_mbarrier_parity
	.type		__nv_reservedSMEM_tmem_allocation_pipeline_mbarrier_parity,@object
	.size		__nv_reservedSMEM_tmem_allocation_pipeline_mbarrier_parity,(.L_4 - __nv_reservedSMEM_tmem_allocation_pipeline_mbarrier_parity)
__nv_reservedSMEM_tmem_allocation_pipeline_mbarrier_parity:
	.zero		4
.L_4:


//--------------------- .nv.constant0.kernel_cutlass_kernel_cudnngemm_swigludense_blockscaled_gemm_persistent_swiglu_interleaved_quantSm100BlockScaledPersistentDenseGemmKernel_object_at__TiledMMA_ThrLayoutVMNK21111000_Permuta_0 --------------------------
	.section	.nv.constant0.kernel_cutlass_kernel_cudnngemm_swigludense_blockscaled_gemm_persistent_swiglu_interleaved_quantSm100BlockScaledPersistentDenseGemmKernel_object_at__TiledMMA_ThrLayoutVMNK21111000_Permuta_0,"a",@progbits
	.sectionflags	@""
	.align	4
.nv.constant0.kernel_cutlass_kernel_cudnngemm_swigludense_blockscaled_gemm_persistent_swiglu_interleaved_quantSm100BlockScaledPersistentDenseGemmKernel_object_at__TiledMMA_ThrLayoutVMNK21111000_Permuta_0:
	.zero		1768


//--------------------- SYMBOLS --------------------------

	.type		.nv.reservedSmem.offset0,@object
	.size		.nv.reservedSmem.offset0,0x4
	.type		.nv.reservedSmem.cap,@object
	.size		.nv.reservedSmem.cap,0x4
